//
// Generated by NVIDIA NVVM Compiler
//
// Compiler Build ID: CL-36424714
// Cuda compilation tools, release 13.0, V13.0.88
// Based on NVVM 20.0.0
//

.version 9.0
.target sm_100
.address_size 64

	// .globl	_Z9init_gridP10boundariesP5nodesPK6params
.const .align 4 .b8 v[228] = {0, 0, 0, 0, 0, 0, 0, 0, 0, 0, 0, 0, 1, 0, 0, 0, 0, 0, 0, 0, 0, 0, 0, 0, 255, 255, 255, 255, 0, 0, 0, 0, 0, 0, 0, 0, 0, 0, 0, 0, 1, 0, 0, 0, 0, 0, 0, 0, 0, 0, 0, 0, 255, 255, 255, 255, 0, 0, 0, 0, 0, 0, 0, 0, 0, 0, 0, 0, 1, 0, 0, 0, 0, 0, 0, 0, 0, 0, 0, 0, 255, 255, 255, 255, 1, 0, 0, 0, 1, 0, 0, 0, 0, 0, 0, 0, 255, 255, 255, 255, 255, 255, 255, 255, 0, 0, 0, 0, 1, 0, 0, 0, 255, 255, 255, 255, 0, 0, 0, 0, 255, 255, 255, 255, 1, 0, 0, 0, 0, 0, 0, 0, 1, 0, 0, 0, 0, 0, 0, 0, 1, 0, 0, 0, 255, 255, 255, 255, 0, 0, 0, 0, 255, 255, 255, 255, 1, 0, 0, 0, 0, 0, 0, 0, 255, 255, 255, 255, 255, 255, 255, 255, 0, 0, 0, 0, 1, 0, 0, 0, 0, 0, 0, 0, 1, 0, 0, 0, 1, 0, 0, 0, 0, 0, 0, 0, 255, 255, 255, 255, 255, 255, 255, 255, 0, 0, 0, 0, 1, 0, 0, 0, 255, 255, 255, 255, 0, 0, 0, 0, 255, 255, 255, 255, 1};
.const .align 4 .f32 dt = 0f3F800000;
// _ZZ9init_gridP10boundariesP5nodesPK6paramsE10s_boundary has been demoted
// _ZZ9init_gridP10boundariesP5nodesPK6paramsE15s_bound_delta_v has been demoted
// _ZZ9init_gridP10boundariesP5nodesPK6paramsE6s_dims_$_0 has been demoted
// _ZZ9init_gridP10boundariesP5nodesPK6paramsE6s_dims_$_1 has been demoted
// _ZZ9init_gridP10boundariesP5nodesPK6paramsE6s_dims_$_2 has been demoted
// _ZZ18propagate_boundaryPK10boundariesPS_PK5nodesPS3_PK6paramsE10s_boundary has been demoted
// _ZZ18propagate_boundaryPK10boundariesPS_PK5nodesPS3_PK6paramsE15s_bound_delta_v has been demoted
// _ZZ18propagate_boundaryPK10boundariesPS_PK5nodesPS3_PK6paramsE6s_dims_$_0 has been demoted
// _ZZ18propagate_boundaryPK10boundariesPS_PK5nodesPS3_PK6paramsE6s_dims_$_1 has been demoted
// _ZZ18propagate_boundaryPK10boundariesPS_PK5nodesPS3_PK6paramsE6s_dims_$_2 has been demoted

.visible .entry _Z9init_gridP10boundariesP5nodesPK6params(
	.param .u64 .ptr .align 1 _Z9init_gridP10boundariesP5nodesPK6params_param_0,
	.param .u64 .ptr .align 1 _Z9init_gridP10boundariesP5nodesPK6params_param_1,
	.param .u64 .ptr .align 1 _Z9init_gridP10boundariesP5nodesPK6params_param_2
)
{
	.reg .pred 	%p<28>;
	.reg .b16 	%rs<56>;
	.reg .b32 	%r<373>;
	.reg .b32 	%f<1687>;
	.reg .b64 	%rd<74>;
	// demoted variable
	.shared .align 8 .b8 _ZZ9init_gridP10boundariesP5nodesPK6paramsE10s_boundary[128];
	// demoted variable
	.shared .align 4 .b8 _ZZ9init_gridP10boundariesP5nodesPK6paramsE15s_bound_delta_v[12];
	// demoted variable
	.shared .align 4 .u32 _ZZ9init_gridP10boundariesP5nodesPK6paramsE6s_dims_$_0;
	// demoted variable
	.shared .align 4 .u32 _ZZ9init_gridP10boundariesP5nodesPK6paramsE6s_dims_$_1;
	// demoted variable
	.shared .align 4 .u32 _ZZ9init_gridP10boundariesP5nodesPK6paramsE6s_dims_$_2;
	ld.param.u64 	%rd22, [_Z9init_gridP10boundariesP5nodesPK6params_param_1];
	ld.param.u64 	%rd23, [_Z9init_gridP10boundariesP5nodesPK6params_param_2];
	cvta.to.global.u64 	%rd1, %rd23;
	cvta.to.global.u64 	%rd24, %rd22;
	mov.u32 	%r30, %ntid.x;
	mov.u32 	%r31, %ctaid.x;
	mov.u32 	%r29, %tid.x;
	mad.lo.s32 	%r1, %r30, %r31, %r29;
	mul.wide.s32 	%rd25, %r1, 108;
	add.s64 	%rd26, %rd24, %rd25;
	ld.global.u32 	%r372, [%rd26];
	ld.global.f32 	%f1667, [%rd26+4];
	ld.global.f32 	%f1666, [%rd26+8];
	ld.global.f32 	%f1665, [%rd26+12];
	ld.global.f32 	%f1664, [%rd26+16];
	ld.global.f32 	%f1663, [%rd26+20];
	ld.global.f32 	%f1662, [%rd26+24];
	ld.global.f32 	%f1661, [%rd26+28];
	ld.global.f32 	%f1660, [%rd26+32];
	ld.global.f32 	%f1659, [%rd26+36];
	ld.global.f32 	%f1658, [%rd26+40];
	ld.global.f32 	%f1657, [%rd26+44];
	ld.global.f32 	%f1656, [%rd26+48];
	ld.global.f32 	%f1655, [%rd26+52];
	ld.global.f32 	%f1654, [%rd26+56];
	ld.global.f32 	%f1653, [%rd26+60];
	ld.global.f32 	%f1652, [%rd26+64];
	ld.global.f32 	%f1651, [%rd26+68];
	ld.global.f32 	%f1650, [%rd26+72];
	ld.global.f32 	%f1649, [%rd26+76];
	ld.global.f32 	%f20, [%rd26+92];
	ld.global.f32 	%f21, [%rd26+96];
	ld.global.f32 	%f22, [%rd26+100];
	ld.global.f32 	%f23, [%rd26+104];
	setp.eq.s32 	%p1, %r29, 2;
	@%p1 bra 	$L__BB0_3;
	setp.ne.s32 	%p2, %r29, 1;
	@%p2 bra 	$L__BB0_4;
	mov.b32 	%r35, 0;
	st.shared.u32 	[_ZZ9init_gridP10boundariesP5nodesPK6paramsE15s_bound_delta_v], %r35;
	st.shared.u32 	[_ZZ9init_gridP10boundariesP5nodesPK6paramsE15s_bound_delta_v+4], %r35;
	st.shared.u32 	[_ZZ9init_gridP10boundariesP5nodesPK6paramsE15s_bound_delta_v+8], %r35;
	bra.uni 	$L__BB0_4;
$L__BB0_3:
	ld.global.v2.u32 	{%r32, %r33}, [%rd1];
	st.shared.u32 	[_ZZ9init_gridP10boundariesP5nodesPK6paramsE6s_dims_$_0], %r32;
	st.shared.u32 	[_ZZ9init_gridP10boundariesP5nodesPK6paramsE6s_dims_$_1], %r33;
	ld.global.u32 	%r34, [%rd1+8];
	st.shared.u32 	[_ZZ9init_gridP10boundariesP5nodesPK6paramsE6s_dims_$_2], %r34;
$L__BB0_4:
	bar.sync 	0;
	ld.shared.u32 	%r36, [_ZZ9init_gridP10boundariesP5nodesPK6paramsE6s_dims_$_0];
	ld.shared.u32 	%r37, [_ZZ9init_gridP10boundariesP5nodesPK6paramsE6s_dims_$_1];
	mul.lo.s32 	%r38, %r37, %r36;
	div.s32 	%r3, %r1, %r38;
	mul.lo.s32 	%r39, %r38, %r3;
	sub.s32 	%r40, %r1, %r39;
	div.s32 	%r4, %r40, %r36;
	mad.lo.s32 	%r41, %r37, %r4, %r39;
	sub.s32 	%r371, %r1, %r41;
	ld.global.u32 	%r42, [%rd1+20];
	setp.lt.s32 	%p3, %r42, 1;
	@%p3 bra 	$L__BB0_67;
	ld.const.u32 	%r6, [v+12];
	ld.const.u32 	%r44, [v+16];
	cvt.rn.f32.s32 	%f24, %r44;
	ld.const.u32 	%r45, [v+20];
	cvt.rn.f32.s32 	%f25, %r45;
	ld.const.u32 	%r7, [v+36];
	ld.const.u32 	%r46, [v+40];
	cvt.rn.f32.s32 	%f26, %r46;
	ld.const.u32 	%r47, [v+44];
	cvt.rn.f32.s32 	%f27, %r47;
	ld.const.u32 	%r8, [v+60];
	ld.const.u32 	%r48, [v+64];
	cvt.rn.f32.s32 	%f28, %r48;
	ld.const.u32 	%r49, [v+68];
	cvt.rn.f32.s32 	%f29, %r49;
	ld.const.u32 	%r9, [v+84];
	ld.const.u32 	%r50, [v+88];
	cvt.rn.f32.s32 	%f30, %r50;
	ld.const.u32 	%r51, [v+92];
	cvt.rn.f32.s32 	%f31, %r51;
	ld.const.u32 	%r10, [v+108];
	ld.const.u32 	%r52, [v+112];
	cvt.rn.f32.s32 	%f32, %r52;
	ld.const.u32 	%r53, [v+116];
	cvt.rn.f32.s32 	%f33, %r53;
	ld.const.u32 	%r11, [v+132];
	ld.const.u32 	%r54, [v+136];
	cvt.rn.f32.s32 	%f34, %r54;
	ld.const.u32 	%r55, [v+140];
	cvt.rn.f32.s32 	%f35, %r55;
	ld.const.u32 	%r12, [v+156];
	ld.const.u32 	%r56, [v+160];
	cvt.rn.f32.s32 	%f36, %r56;
	ld.const.u32 	%r57, [v+164];
	cvt.rn.f32.s32 	%f37, %r57;
	ld.const.u32 	%r13, [v+180];
	ld.const.u32 	%r58, [v+184];
	cvt.rn.f32.s32 	%f38, %r58;
	ld.const.u32 	%r59, [v+188];
	cvt.rn.f32.s32 	%f39, %r59;
	ld.const.u32 	%r14, [v+204];
	ld.const.u32 	%r60, [v+208];
	cvt.rn.f32.s32 	%f40, %r60;
	ld.const.u32 	%r61, [v+212];
	cvt.rn.f32.s32 	%f41, %r61;
	ld.const.u32 	%r62, [v+124];
	add.s32 	%r15, %r62, %r4;
	mov.b32 	%r370, 0;
$L__BB0_6:
	mov.f32 	%f1324, %f1666;
	mov.f32 	%f1323, %f1665;
	mov.f32 	%f1322, %f1664;
	mov.f32 	%f1321, %f1663;
	mov.f32 	%f1320, %f1662;
	mov.f32 	%f1319, %f1661;
	mov.f32 	%f1318, %f1660;
	mov.f32 	%f1317, %f1659;
	mov.f32 	%f1316, %f1658;
	mov.f32 	%f1315, %f1657;
	mov.f32 	%f1314, %f1656;
	mov.f32 	%f1313, %f1655;
	mov.f32 	%f1312, %f1654;
	mov.f32 	%f1311, %f1653;
	mov.f32 	%f1310, %f1652;
	mov.f32 	%f1309, %f1651;
	mov.f32 	%f1308, %f1650;
	mov.f32 	%f1307, %f1649;
	mov.u32 	%r63, %tid.x;
	setp.ne.s32 	%p4, %r63, 0;
	@%p4 bra 	$L__BB0_8;
	ld.param.u64 	%rd70, [_Z9init_gridP10boundariesP5nodesPK6params_param_0];
	cvta.to.global.u64 	%rd27, %rd70;
	mul.wide.u32 	%rd28, %r370, 128;
	add.s64 	%rd29, %rd27, %rd28;
	ld.global.v2.u32 	{%r64, %r65}, [%rd29];
	ld.global.v2.u32 	{%r66, %r67}, [%rd29+8];
	ld.global.v2.u32 	{%r68, %r69}, [%rd29+16];
	ld.global.v2.u32 	{%r70, %r71}, [%rd29+24];
	ld.global.v2.u32 	{%r72, %r73}, [%rd29+32];
	ld.global.v2.u32 	{%r74, %r75}, [%rd29+40];
	ld.global.v2.u32 	{%r76, %r77}, [%rd29+48];
	ld.global.v2.u32 	{%r78, %r79}, [%rd29+56];
	ld.global.v2.u32 	{%r80, %r81}, [%rd29+64];
	ld.global.v2.u32 	{%r82, %r83}, [%rd29+72];
	ld.global.v2.u32 	{%r84, %r85}, [%rd29+80];
	.pragma "used_bytes_mask 15";
	ld.global.v2.u32 	{%r86, %r87}, [%rd29+88];
	ld.global.v2.u32 	{%r88, %r89}, [%rd29+96];
	ld.global.v2.u32 	{%r90, %r91}, [%rd29+104];
	ld.global.v2.u32 	{%r92, %r93}, [%rd29+112];
	ld.global.v2.u32 	{%r94, %r95}, [%rd29+120];
	st.shared.v2.u32 	[_ZZ9init_gridP10boundariesP5nodesPK6paramsE10s_boundary], {%r64, %r65};
	st.shared.v2.u32 	[_ZZ9init_gridP10boundariesP5nodesPK6paramsE10s_boundary+8], {%r66, %r67};
	st.shared.v2.u32 	[_ZZ9init_gridP10boundariesP5nodesPK6paramsE10s_boundary+16], {%r68, %r69};
	st.shared.v2.u32 	[_ZZ9init_gridP10boundariesP5nodesPK6paramsE10s_boundary+24], {%r70, %r71};
	st.shared.v2.u32 	[_ZZ9init_gridP10boundariesP5nodesPK6paramsE10s_boundary+32], {%r72, %r73};
	st.shared.v2.u32 	[_ZZ9init_gridP10boundariesP5nodesPK6paramsE10s_boundary+40], {%r74, %r75};
	st.shared.v2.u32 	[_ZZ9init_gridP10boundariesP5nodesPK6paramsE10s_boundary+48], {%r76, %r77};
	st.shared.v2.u32 	[_ZZ9init_gridP10boundariesP5nodesPK6paramsE10s_boundary+56], {%r78, %r79};
	st.shared.v2.u32 	[_ZZ9init_gridP10boundariesP5nodesPK6paramsE10s_boundary+64], {%r80, %r81};
	st.shared.v2.u32 	[_ZZ9init_gridP10boundariesP5nodesPK6paramsE10s_boundary+72], {%r82, %r83};
	st.shared.v2.u32 	[_ZZ9init_gridP10boundariesP5nodesPK6paramsE10s_boundary+80], {%r84, %r85};
	st.shared.v2.u32 	[_ZZ9init_gridP10boundariesP5nodesPK6paramsE10s_boundary+88], {%r86, %r87};
	st.shared.v2.u32 	[_ZZ9init_gridP10boundariesP5nodesPK6paramsE10s_boundary+96], {%r88, %r89};
	st.shared.v2.u32 	[_ZZ9init_gridP10boundariesP5nodesPK6paramsE10s_boundary+104], {%r90, %r91};
	st.shared.v2.u32 	[_ZZ9init_gridP10boundariesP5nodesPK6paramsE10s_boundary+112], {%r92, %r93};
	st.shared.v2.u32 	[_ZZ9init_gridP10boundariesP5nodesPK6paramsE10s_boundary+120], {%r94, %r95};
$L__BB0_8:
	bar.sync 	0;
	ld.shared.v2.f32 	{%f802, %f803}, [_ZZ9init_gridP10boundariesP5nodesPK6paramsE10s_boundary+24];
	cvt.rn.f32.s32 	%f804, %r371;
	sub.f32 	%f805, %f802, %f804;
	abs.f32 	%f806, %f805;
	ld.shared.u32 	%r21, [_ZZ9init_gridP10boundariesP5nodesPK6paramsE6s_dims_$_0];
	cvt.rn.f32.s32 	%f807, %r21;
	sub.f32 	%f808, %f807, %f806;
	min.f32 	%f809, %f806, %f808;
	cvt.rn.f32.s32 	%f810, %r4;
	sub.f32 	%f811, %f803, %f810;
	ld.shared.u32 	%r22, [_ZZ9init_gridP10boundariesP5nodesPK6paramsE6s_dims_$_1];
	cvt.rn.f32.s32 	%f812, %r22;
	sub.f32 	%f813, %f812, %f811;
	min.f32 	%f814, %f811, %f813;
	ld.shared.f32 	%f815, [_ZZ9init_gridP10boundariesP5nodesPK6paramsE10s_boundary+32];
	cvt.rn.f32.s32 	%f816, %r3;
	sub.f32 	%f817, %f815, %f816;
	ld.shared.u32 	%r23, [_ZZ9init_gridP10boundariesP5nodesPK6paramsE6s_dims_$_2];
	cvt.rn.f32.s32 	%f818, %r23;
	sub.f32 	%f819, %f818, %f817;
	min.f32 	%f820, %f817, %f819;
	mul.f32 	%f821, %f814, %f814;
	fma.rn.f32 	%f822, %f809, %f809, %f821;
	fma.rn.f32 	%f823, %f820, %f820, %f822;
	sqrt.rn.f32 	%f824, %f823;
	ld.shared.f32 	%f825, [_ZZ9init_gridP10boundariesP5nodesPK6paramsE10s_boundary+88];
	setp.gtu.f32 	%p5, %f824, %f825;
	mov.f32 	%f1649, 0f00000000;
	mov.f32 	%f1650, 0f00000000;
	mov.f32 	%f1651, 0f00000000;
	mov.f32 	%f1652, 0f00000000;
	mov.f32 	%f1653, 0f00000000;
	mov.f32 	%f1654, 0f00000000;
	mov.f32 	%f1655, 0f00000000;
	mov.f32 	%f1656, 0f00000000;
	mov.f32 	%f1657, 0f00000000;
	mov.f32 	%f1658, 0f00000000;
	mov.f32 	%f1659, 0f00000000;
	mov.f32 	%f1660, 0f00000000;
	mov.f32 	%f1661, 0f00000000;
	mov.f32 	%f1662, 0f00000000;
	mov.f32 	%f1663, 0f00000000;
	mov.f32 	%f1664, 0f00000000;
	mov.f32 	%f1665, 0f00000000;
	mov.f32 	%f1666, 0f00000000;
	mov.f32 	%f1268, 0f00000000;
	@%p5 bra 	$L__BB0_11;
	setp.ne.s32 	%p6, %r372, 0;
	mov.b32 	%r372, 1;
	mov.f32 	%f1667, %f1268;
	@%p6 bra 	$L__BB0_66;
	ld.shared.f32 	%f828, [_ZZ9init_gridP10boundariesP5nodesPK6paramsE10s_boundary+48];
	sub.f32 	%f829, %f1324, %f1323;
	div.rn.f32 	%f830, %f829, %f828;
	cvt.rn.f32.s32 	%f831, %r6;
	fma.rn.f32 	%f832, %f830, %f831, 0f00000000;
	fma.rn.f32 	%f833, %f830, %f24, 0f00000000;
	fma.rn.f32 	%f834, %f830, %f25, 0f00000000;
	sub.f32 	%f835, %f1322, %f1321;
	div.rn.f32 	%f836, %f835, %f828;
	cvt.rn.f32.s32 	%f837, %r7;
	fma.rn.f32 	%f838, %f836, %f837, %f832;
	fma.rn.f32 	%f839, %f836, %f26, %f833;
	fma.rn.f32 	%f840, %f836, %f27, %f834;
	sub.f32 	%f841, %f1320, %f1319;
	div.rn.f32 	%f842, %f841, %f828;
	cvt.rn.f32.s32 	%f843, %r8;
	fma.rn.f32 	%f844, %f842, %f843, %f838;
	fma.rn.f32 	%f845, %f842, %f28, %f839;
	fma.rn.f32 	%f846, %f842, %f29, %f840;
	sub.f32 	%f847, %f1318, %f1317;
	div.rn.f32 	%f848, %f847, %f828;
	cvt.rn.f32.s32 	%f849, %r9;
	fma.rn.f32 	%f850, %f848, %f849, %f844;
	fma.rn.f32 	%f851, %f848, %f30, %f845;
	fma.rn.f32 	%f852, %f848, %f31, %f846;
	sub.f32 	%f853, %f1316, %f1315;
	div.rn.f32 	%f854, %f853, %f828;
	cvt.rn.f32.s32 	%f855, %r10;
	fma.rn.f32 	%f856, %f854, %f855, %f850;
	fma.rn.f32 	%f857, %f854, %f32, %f851;
	fma.rn.f32 	%f858, %f854, %f33, %f852;
	sub.f32 	%f859, %f1314, %f1313;
	div.rn.f32 	%f860, %f859, %f828;
	cvt.rn.f32.s32 	%f861, %r11;
	fma.rn.f32 	%f862, %f860, %f861, %f856;
	fma.rn.f32 	%f863, %f860, %f34, %f857;
	fma.rn.f32 	%f864, %f860, %f35, %f858;
	sub.f32 	%f865, %f1312, %f1311;
	div.rn.f32 	%f866, %f865, %f828;
	cvt.rn.f32.s32 	%f867, %r12;
	fma.rn.f32 	%f868, %f866, %f867, %f862;
	fma.rn.f32 	%f869, %f866, %f36, %f863;
	fma.rn.f32 	%f870, %f866, %f37, %f864;
	sub.f32 	%f871, %f1310, %f1309;
	div.rn.f32 	%f872, %f871, %f828;
	cvt.rn.f32.s32 	%f873, %r13;
	fma.rn.f32 	%f874, %f872, %f873, %f868;
	fma.rn.f32 	%f875, %f872, %f38, %f869;
	fma.rn.f32 	%f876, %f872, %f39, %f870;
	sub.f32 	%f877, %f1308, %f1307;
	div.rn.f32 	%f878, %f877, %f828;
	cvt.rn.f32.s32 	%f879, %r14;
	fma.rn.f32 	%f880, %f878, %f879, %f874;
	fma.rn.f32 	%f881, %f878, %f40, %f875;
	fma.rn.f32 	%f882, %f878, %f41, %f876;
	atom.shared.add.f32 	%f883, [_ZZ9init_gridP10boundariesP5nodesPK6paramsE15s_bound_delta_v], %f880;
	atom.shared.add.f32 	%f884, [_ZZ9init_gridP10boundariesP5nodesPK6paramsE15s_bound_delta_v+4], %f881;
	atom.shared.add.f32 	%f885, [_ZZ9init_gridP10boundariesP5nodesPK6paramsE15s_bound_delta_v+8], %f882;
	mov.f32 	%f1667, %f1268;
	bra.uni 	$L__BB0_66;
$L__BB0_11:
	setp.eq.s32 	%p7, %r372, 0;
	mov.b32 	%r372, 0;
	mov.f32 	%f1649, %f1307;
	mov.f32 	%f1650, %f1308;
	mov.f32 	%f1651, %f1309;
	mov.f32 	%f1652, %f1310;
	mov.f32 	%f1653, %f1311;
	mov.f32 	%f1654, %f1312;
	mov.f32 	%f1655, %f1313;
	mov.f32 	%f1656, %f1314;
	mov.f32 	%f1657, %f1315;
	mov.f32 	%f1658, %f1316;
	mov.f32 	%f1659, %f1317;
	mov.f32 	%f1660, %f1318;
	mov.f32 	%f1661, %f1319;
	mov.f32 	%f1662, %f1320;
	mov.f32 	%f1663, %f1321;
	mov.f32 	%f1664, %f1322;
	mov.f32 	%f1665, %f1323;
	mov.f32 	%f1666, %f1324;
	@%p7 bra 	$L__BB0_66;
	ld.param.u64 	%rd71, [_Z9init_gridP10boundariesP5nodesPK6params_param_1];
	mul.lo.s32 	%r24, %r21, %r22;
	add.s32 	%r99, %r6, %r371;
	add.s32 	%r100, %r99, %r21;
	rem.s32 	%r101, %r100, %r21;
	ld.const.u32 	%r102, [v+16];
	add.s32 	%r103, %r102, %r4;
	add.s32 	%r104, %r103, %r22;
	rem.s32 	%r105, %r104, %r22;
	mad.lo.s32 	%r106, %r105, %r21, %r101;
	ld.const.u32 	%r107, [v+20];
	add.s32 	%r108, %r107, %r3;
	add.s32 	%r109, %r108, %r23;
	rem.s32 	%r110, %r109, %r23;
	mad.lo.s32 	%r111, %r24, %r110, %r106;
	cvt.u64.u32 	%rd30, %r111;
	cvt.s64.s16 	%rd31, %rd30;
	cvta.to.global.u64 	%rd2, %rd71;
	mad.lo.s64 	%rd3, %rd31, 108, %rd2;
	ld.global.u32 	%r112, [%rd3];
	setp.ne.s32 	%p8, %r112, 0;
	mov.b16 	%rs39, 1;
	@%p8 bra 	$L__BB0_14;
	ld.global.f32 	%f886, [%rd3+4];
	add.f32 	%f1667, %f886, %f1667;
	ld.global.f32 	%f887, [%rd3+8];
	add.f32 	%f1324, %f887, %f1324;
	ld.global.f32 	%f888, [%rd3+12];
	add.f32 	%f1323, %f888, %f1323;
	ld.global.f32 	%f889, [%rd3+16];
	add.f32 	%f1322, %f889, %f1322;
	ld.global.f32 	%f890, [%rd3+20];
	add.f32 	%f1321, %f890, %f1321;
	ld.global.f32 	%f891, [%rd3+24];
	add.f32 	%f1320, %f891, %f1320;
	ld.global.f32 	%f892, [%rd3+28];
	add.f32 	%f1319, %f892, %f1319;
	ld.global.f32 	%f893, [%rd3+32];
	add.f32 	%f1318, %f893, %f1318;
	ld.global.f32 	%f894, [%rd3+36];
	add.f32 	%f1317, %f894, %f1317;
	ld.global.f32 	%f895, [%rd3+40];
	add.f32 	%f1316, %f895, %f1316;
	ld.global.f32 	%f896, [%rd3+44];
	add.f32 	%f1315, %f896, %f1315;
	ld.global.f32 	%f897, [%rd3+48];
	add.f32 	%f1314, %f897, %f1314;
	ld.global.f32 	%f898, [%rd3+52];
	add.f32 	%f1313, %f898, %f1313;
	ld.global.f32 	%f899, [%rd3+56];
	add.f32 	%f1312, %f899, %f1312;
	ld.global.f32 	%f900, [%rd3+60];
	add.f32 	%f1311, %f900, %f1311;
	ld.global.f32 	%f901, [%rd3+64];
	add.f32 	%f1310, %f901, %f1310;
	ld.global.f32 	%f902, [%rd3+68];
	add.f32 	%f1309, %f902, %f1309;
	ld.global.f32 	%f903, [%rd3+72];
	add.f32 	%f1308, %f903, %f1308;
	ld.global.f32 	%f904, [%rd3+76];
	add.f32 	%f1307, %f904, %f1307;
	mov.b16 	%rs39, 0;
$L__BB0_14:
	ld.const.u32 	%r113, [v+24];
	add.s32 	%r114, %r113, %r371;
	add.s32 	%r115, %r114, %r21;
	rem.s32 	%r116, %r115, %r21;
	ld.const.u32 	%r117, [v+28];
	add.s32 	%r118, %r117, %r4;
	add.s32 	%r119, %r118, %r22;
	rem.s32 	%r120, %r119, %r22;
	mad.lo.s32 	%r121, %r120, %r21, %r116;
	ld.const.u32 	%r122, [v+32];
	add.s32 	%r123, %r122, %r3;
	add.s32 	%r124, %r123, %r23;
	rem.s32 	%r125, %r124, %r23;
	mad.lo.s32 	%r126, %r24, %r125, %r121;
	cvt.u64.u32 	%rd32, %r126;
	cvt.s64.s16 	%rd33, %rd32;
	mad.lo.s64 	%rd4, %rd33, 108, %rd2;
	ld.global.u32 	%r127, [%rd4];
	setp.eq.s32 	%p9, %r127, 0;
	@%p9 bra 	$L__BB0_16;
	add.s16 	%rs39, %rs39, 1;
	bra.uni 	$L__BB0_17;
$L__BB0_16:
	ld.global.f32 	%f905, [%rd4+4];
	add.f32 	%f1667, %f905, %f1667;
	ld.global.f32 	%f906, [%rd4+8];
	add.f32 	%f1324, %f906, %f1324;
	ld.global.f32 	%f907, [%rd4+12];
	add.f32 	%f1323, %f907, %f1323;
	ld.global.f32 	%f908, [%rd4+16];
	add.f32 	%f1322, %f908, %f1322;
	ld.global.f32 	%f909, [%rd4+20];
	add.f32 	%f1321, %f909, %f1321;
	ld.global.f32 	%f910, [%rd4+24];
	add.f32 	%f1320, %f910, %f1320;
	ld.global.f32 	%f911, [%rd4+28];
	add.f32 	%f1319, %f911, %f1319;
	ld.global.f32 	%f912, [%rd4+32];
	add.f32 	%f1318, %f912, %f1318;
	ld.global.f32 	%f913, [%rd4+36];
	add.f32 	%f1317, %f913, %f1317;
	ld.global.f32 	%f914, [%rd4+40];
	add.f32 	%f1316, %f914, %f1316;
	ld.global.f32 	%f915, [%rd4+44];
	add.f32 	%f1315, %f915, %f1315;
	ld.global.f32 	%f916, [%rd4+48];
	add.f32 	%f1314, %f916, %f1314;
	ld.global.f32 	%f917, [%rd4+52];
	add.f32 	%f1313, %f917, %f1313;
	ld.global.f32 	%f918, [%rd4+56];
	add.f32 	%f1312, %f918, %f1312;
	ld.global.f32 	%f919, [%rd4+60];
	add.f32 	%f1311, %f919, %f1311;
	ld.global.f32 	%f920, [%rd4+64];
	add.f32 	%f1310, %f920, %f1310;
	ld.global.f32 	%f921, [%rd4+68];
	add.f32 	%f1309, %f921, %f1309;
	ld.global.f32 	%f922, [%rd4+72];
	add.f32 	%f1308, %f922, %f1308;
	ld.global.f32 	%f923, [%rd4+76];
	add.f32 	%f1307, %f923, %f1307;
$L__BB0_17:
	add.s32 	%r128, %r7, %r371;
	add.s32 	%r129, %r128, %r21;
	rem.s32 	%r130, %r129, %r21;
	ld.const.u32 	%r131, [v+40];
	add.s32 	%r132, %r131, %r4;
	add.s32 	%r133, %r132, %r22;
	rem.s32 	%r134, %r133, %r22;
	mad.lo.s32 	%r135, %r134, %r21, %r130;
	ld.const.u32 	%r136, [v+44];
	add.s32 	%r137, %r136, %r3;
	add.s32 	%r138, %r137, %r23;
	rem.s32 	%r139, %r138, %r23;
	mad.lo.s32 	%r140, %r24, %r139, %r135;
	cvt.u64.u32 	%rd34, %r140;
	cvt.s64.s16 	%rd35, %rd34;
	mad.lo.s64 	%rd5, %rd35, 108, %rd2;
	ld.global.u32 	%r141, [%rd5];
	setp.eq.s32 	%p10, %r141, 0;
	@%p10 bra 	$L__BB0_19;
	add.s16 	%rs39, %rs39, 1;
	bra.uni 	$L__BB0_20;
$L__BB0_19:
	ld.global.f32 	%f924, [%rd5+4];
	add.f32 	%f1667, %f924, %f1667;
	ld.global.f32 	%f925, [%rd5+8];
	add.f32 	%f1324, %f925, %f1324;
	ld.global.f32 	%f926, [%rd5+12];
	add.f32 	%f1323, %f926, %f1323;
	ld.global.f32 	%f927, [%rd5+16];
	add.f32 	%f1322, %f927, %f1322;
	ld.global.f32 	%f928, [%rd5+20];
	add.f32 	%f1321, %f928, %f1321;
	ld.global.f32 	%f929, [%rd5+24];
	add.f32 	%f1320, %f929, %f1320;
	ld.global.f32 	%f930, [%rd5+28];
	add.f32 	%f1319, %f930, %f1319;
	ld.global.f32 	%f931, [%rd5+32];
	add.f32 	%f1318, %f931, %f1318;
	ld.global.f32 	%f932, [%rd5+36];
	add.f32 	%f1317, %f932, %f1317;
	ld.global.f32 	%f933, [%rd5+40];
	add.f32 	%f1316, %f933, %f1316;
	ld.global.f32 	%f934, [%rd5+44];
	add.f32 	%f1315, %f934, %f1315;
	ld.global.f32 	%f935, [%rd5+48];
	add.f32 	%f1314, %f935, %f1314;
	ld.global.f32 	%f936, [%rd5+52];
	add.f32 	%f1313, %f936, %f1313;
	ld.global.f32 	%f937, [%rd5+56];
	add.f32 	%f1312, %f937, %f1312;
	ld.global.f32 	%f938, [%rd5+60];
	add.f32 	%f1311, %f938, %f1311;
	ld.global.f32 	%f939, [%rd5+64];
	add.f32 	%f1310, %f939, %f1310;
	ld.global.f32 	%f940, [%rd5+68];
	add.f32 	%f1309, %f940, %f1309;
	ld.global.f32 	%f941, [%rd5+72];
	add.f32 	%f1308, %f941, %f1308;
	ld.global.f32 	%f942, [%rd5+76];
	add.f32 	%f1307, %f942, %f1307;
$L__BB0_20:
	ld.const.u32 	%r142, [v+48];
	add.s32 	%r143, %r142, %r371;
	add.s32 	%r144, %r143, %r21;
	rem.s32 	%r145, %r144, %r21;
	ld.const.u32 	%r146, [v+52];
	add.s32 	%r147, %r146, %r4;
	add.s32 	%r148, %r147, %r22;
	rem.s32 	%r149, %r148, %r22;
	mad.lo.s32 	%r150, %r149, %r21, %r145;
	ld.const.u32 	%r151, [v+56];
	add.s32 	%r152, %r151, %r3;
	add.s32 	%r153, %r152, %r23;
	rem.s32 	%r154, %r153, %r23;
	mad.lo.s32 	%r155, %r24, %r154, %r150;
	cvt.u64.u32 	%rd36, %r155;
	cvt.s64.s16 	%rd37, %rd36;
	mad.lo.s64 	%rd6, %rd37, 108, %rd2;
	ld.global.u32 	%r156, [%rd6];
	setp.eq.s32 	%p11, %r156, 0;
	@%p11 bra 	$L__BB0_22;
	add.s16 	%rs39, %rs39, 1;
	bra.uni 	$L__BB0_23;
$L__BB0_22:
	ld.global.f32 	%f943, [%rd6+4];
	add.f32 	%f1667, %f943, %f1667;
	ld.global.f32 	%f944, [%rd6+8];
	add.f32 	%f1324, %f944, %f1324;
	ld.global.f32 	%f945, [%rd6+12];
	add.f32 	%f1323, %f945, %f1323;
	ld.global.f32 	%f946, [%rd6+16];
	add.f32 	%f1322, %f946, %f1322;
	ld.global.f32 	%f947, [%rd6+20];
	add.f32 	%f1321, %f947, %f1321;
	ld.global.f32 	%f948, [%rd6+24];
	add.f32 	%f1320, %f948, %f1320;
	ld.global.f32 	%f949, [%rd6+28];
	add.f32 	%f1319, %f949, %f1319;
	ld.global.f32 	%f950, [%rd6+32];
	add.f32 	%f1318, %f950, %f1318;
	ld.global.f32 	%f951, [%rd6+36];
	add.f32 	%f1317, %f951, %f1317;
	ld.global.f32 	%f952, [%rd6+40];
	add.f32 	%f1316, %f952, %f1316;
	ld.global.f32 	%f953, [%rd6+44];
	add.f32 	%f1315, %f953, %f1315;
	ld.global.f32 	%f954, [%rd6+48];
	add.f32 	%f1314, %f954, %f1314;
	ld.global.f32 	%f955, [%rd6+52];
	add.f32 	%f1313, %f955, %f1313;
	ld.global.f32 	%f956, [%rd6+56];
	add.f32 	%f1312, %f956, %f1312;
	ld.global.f32 	%f957, [%rd6+60];
	add.f32 	%f1311, %f957, %f1311;
	ld.global.f32 	%f958, [%rd6+64];
	add.f32 	%f1310, %f958, %f1310;
	ld.global.f32 	%f959, [%rd6+68];
	add.f32 	%f1309, %f959, %f1309;
	ld.global.f32 	%f960, [%rd6+72];
	add.f32 	%f1308, %f960, %f1308;
	ld.global.f32 	%f961, [%rd6+76];
	add.f32 	%f1307, %f961, %f1307;
$L__BB0_23:
	add.s32 	%r157, %r8, %r371;
	add.s32 	%r158, %r157, %r21;
	rem.s32 	%r159, %r158, %r21;
	ld.const.u32 	%r160, [v+64];
	add.s32 	%r161, %r160, %r4;
	add.s32 	%r162, %r161, %r22;
	rem.s32 	%r163, %r162, %r22;
	mad.lo.s32 	%r164, %r163, %r21, %r159;
	ld.const.u32 	%r165, [v+68];
	add.s32 	%r166, %r165, %r3;
	add.s32 	%r167, %r166, %r23;
	rem.s32 	%r168, %r167, %r23;
	mad.lo.s32 	%r169, %r24, %r168, %r164;
	cvt.u64.u32 	%rd38, %r169;
	cvt.s64.s16 	%rd39, %rd38;
	mad.lo.s64 	%rd7, %rd39, 108, %rd2;
	ld.global.u32 	%r170, [%rd7];
	setp.eq.s32 	%p12, %r170, 0;
	@%p12 bra 	$L__BB0_25;
	add.s16 	%rs39, %rs39, 1;
	bra.uni 	$L__BB0_26;
$L__BB0_25:
	ld.global.f32 	%f962, [%rd7+4];
	add.f32 	%f1667, %f962, %f1667;
	ld.global.f32 	%f963, [%rd7+8];
	add.f32 	%f1324, %f963, %f1324;
	ld.global.f32 	%f964, [%rd7+12];
	add.f32 	%f1323, %f964, %f1323;
	ld.global.f32 	%f965, [%rd7+16];
	add.f32 	%f1322, %f965, %f1322;
	ld.global.f32 	%f966, [%rd7+20];
	add.f32 	%f1321, %f966, %f1321;
	ld.global.f32 	%f967, [%rd7+24];
	add.f32 	%f1320, %f967, %f1320;
	ld.global.f32 	%f968, [%rd7+28];
	add.f32 	%f1319, %f968, %f1319;
	ld.global.f32 	%f969, [%rd7+32];
	add.f32 	%f1318, %f969, %f1318;
	ld.global.f32 	%f970, [%rd7+36];
	add.f32 	%f1317, %f970, %f1317;
	ld.global.f32 	%f971, [%rd7+40];
	add.f32 	%f1316, %f971, %f1316;
	ld.global.f32 	%f972, [%rd7+44];
	add.f32 	%f1315, %f972, %f1315;
	ld.global.f32 	%f973, [%rd7+48];
	add.f32 	%f1314, %f973, %f1314;
	ld.global.f32 	%f974, [%rd7+52];
	add.f32 	%f1313, %f974, %f1313;
	ld.global.f32 	%f975, [%rd7+56];
	add.f32 	%f1312, %f975, %f1312;
	ld.global.f32 	%f976, [%rd7+60];
	add.f32 	%f1311, %f976, %f1311;
	ld.global.f32 	%f977, [%rd7+64];
	add.f32 	%f1310, %f977, %f1310;
	ld.global.f32 	%f978, [%rd7+68];
	add.f32 	%f1309, %f978, %f1309;
	ld.global.f32 	%f979, [%rd7+72];
	add.f32 	%f1308, %f979, %f1308;
	ld.global.f32 	%f980, [%rd7+76];
	add.f32 	%f1307, %f980, %f1307;
$L__BB0_26:
	ld.const.u32 	%r171, [v+72];
	add.s32 	%r172, %r171, %r371;
	add.s32 	%r173, %r172, %r21;
	rem.s32 	%r174, %r173, %r21;
	ld.const.u32 	%r175, [v+76];
	add.s32 	%r176, %r175, %r4;
	add.s32 	%r177, %r176, %r22;
	rem.s32 	%r178, %r177, %r22;
	mad.lo.s32 	%r179, %r178, %r21, %r174;
	ld.const.u32 	%r180, [v+80];
	add.s32 	%r181, %r180, %r3;
	add.s32 	%r182, %r181, %r23;
	rem.s32 	%r183, %r182, %r23;
	mad.lo.s32 	%r184, %r24, %r183, %r179;
	cvt.u64.u32 	%rd40, %r184;
	cvt.s64.s16 	%rd41, %rd40;
	mad.lo.s64 	%rd8, %rd41, 108, %rd2;
	ld.global.u32 	%r185, [%rd8];
	setp.eq.s32 	%p13, %r185, 0;
	@%p13 bra 	$L__BB0_28;
	add.s16 	%rs39, %rs39, 1;
	bra.uni 	$L__BB0_29;
$L__BB0_28:
	ld.global.f32 	%f981, [%rd8+4];
	add.f32 	%f1667, %f981, %f1667;
	ld.global.f32 	%f982, [%rd8+8];
	add.f32 	%f1324, %f982, %f1324;
	ld.global.f32 	%f983, [%rd8+12];
	add.f32 	%f1323, %f983, %f1323;
	ld.global.f32 	%f984, [%rd8+16];
	add.f32 	%f1322, %f984, %f1322;
	ld.global.f32 	%f985, [%rd8+20];
	add.f32 	%f1321, %f985, %f1321;
	ld.global.f32 	%f986, [%rd8+24];
	add.f32 	%f1320, %f986, %f1320;
	ld.global.f32 	%f987, [%rd8+28];
	add.f32 	%f1319, %f987, %f1319;
	ld.global.f32 	%f988, [%rd8+32];
	add.f32 	%f1318, %f988, %f1318;
	ld.global.f32 	%f989, [%rd8+36];
	add.f32 	%f1317, %f989, %f1317;
	ld.global.f32 	%f990, [%rd8+40];
	add.f32 	%f1316, %f990, %f1316;
	ld.global.f32 	%f991, [%rd8+44];
	add.f32 	%f1315, %f991, %f1315;
	ld.global.f32 	%f992, [%rd8+48];
	add.f32 	%f1314, %f992, %f1314;
	ld.global.f32 	%f993, [%rd8+52];
	add.f32 	%f1313, %f993, %f1313;
	ld.global.f32 	%f994, [%rd8+56];
	add.f32 	%f1312, %f994, %f1312;
	ld.global.f32 	%f995, [%rd8+60];
	add.f32 	%f1311, %f995, %f1311;
	ld.global.f32 	%f996, [%rd8+64];
	add.f32 	%f1310, %f996, %f1310;
	ld.global.f32 	%f997, [%rd8+68];
	add.f32 	%f1309, %f997, %f1309;
	ld.global.f32 	%f998, [%rd8+72];
	add.f32 	%f1308, %f998, %f1308;
	ld.global.f32 	%f999, [%rd8+76];
	add.f32 	%f1307, %f999, %f1307;
$L__BB0_29:
	add.s32 	%r186, %r9, %r371;
	add.s32 	%r187, %r186, %r21;
	rem.s32 	%r188, %r187, %r21;
	ld.const.u32 	%r189, [v+88];
	add.s32 	%r190, %r189, %r4;
	add.s32 	%r191, %r190, %r22;
	rem.s32 	%r192, %r191, %r22;
	mad.lo.s32 	%r193, %r192, %r21, %r188;
	ld.const.u32 	%r194, [v+92];
	add.s32 	%r195, %r194, %r3;
	add.s32 	%r196, %r195, %r23;
	rem.s32 	%r197, %r196, %r23;
	mad.lo.s32 	%r198, %r24, %r197, %r193;
	cvt.u64.u32 	%rd42, %r198;
	cvt.s64.s16 	%rd43, %rd42;
	mad.lo.s64 	%rd9, %rd43, 108, %rd2;
	ld.global.u32 	%r199, [%rd9];
	setp.eq.s32 	%p14, %r199, 0;
	@%p14 bra 	$L__BB0_31;
	add.s16 	%rs39, %rs39, 1;
	bra.uni 	$L__BB0_32;
$L__BB0_31:
	ld.global.f32 	%f1000, [%rd9+4];
	add.f32 	%f1667, %f1000, %f1667;
	ld.global.f32 	%f1001, [%rd9+8];
	add.f32 	%f1324, %f1001, %f1324;
	ld.global.f32 	%f1002, [%rd9+12];
	add.f32 	%f1323, %f1002, %f1323;
	ld.global.f32 	%f1003, [%rd9+16];
	add.f32 	%f1322, %f1003, %f1322;
	ld.global.f32 	%f1004, [%rd9+20];
	add.f32 	%f1321, %f1004, %f1321;
	ld.global.f32 	%f1005, [%rd9+24];
	add.f32 	%f1320, %f1005, %f1320;
	ld.global.f32 	%f1006, [%rd9+28];
	add.f32 	%f1319, %f1006, %f1319;
	ld.global.f32 	%f1007, [%rd9+32];
	add.f32 	%f1318, %f1007, %f1318;
	ld.global.f32 	%f1008, [%rd9+36];
	add.f32 	%f1317, %f1008, %f1317;
	ld.global.f32 	%f1009, [%rd9+40];
	add.f32 	%f1316, %f1009, %f1316;
	ld.global.f32 	%f1010, [%rd9+44];
	add.f32 	%f1315, %f1010, %f1315;
	ld.global.f32 	%f1011, [%rd9+48];
	add.f32 	%f1314, %f1011, %f1314;
	ld.global.f32 	%f1012, [%rd9+52];
	add.f32 	%f1313, %f1012, %f1313;
	ld.global.f32 	%f1013, [%rd9+56];
	add.f32 	%f1312, %f1013, %f1312;
	ld.global.f32 	%f1014, [%rd9+60];
	add.f32 	%f1311, %f1014, %f1311;
	ld.global.f32 	%f1015, [%rd9+64];
	add.f32 	%f1310, %f1015, %f1310;
	ld.global.f32 	%f1016, [%rd9+68];
	add.f32 	%f1309, %f1016, %f1309;
	ld.global.f32 	%f1017, [%rd9+72];
	add.f32 	%f1308, %f1017, %f1308;
	ld.global.f32 	%f1018, [%rd9+76];
	add.f32 	%f1307, %f1018, %f1307;
$L__BB0_32:
	ld.const.u32 	%r200, [v+96];
	add.s32 	%r201, %r200, %r371;
	add.s32 	%r202, %r201, %r21;
	rem.s32 	%r203, %r202, %r21;
	ld.const.u32 	%r204, [v+100];
	add.s32 	%r205, %r204, %r4;
	add.s32 	%r206, %r205, %r22;
	rem.s32 	%r207, %r206, %r22;
	mad.lo.s32 	%r208, %r207, %r21, %r203;
	ld.const.u32 	%r209, [v+104];
	add.s32 	%r210, %r209, %r3;
	add.s32 	%r211, %r210, %r23;
	rem.s32 	%r212, %r211, %r23;
	mad.lo.s32 	%r213, %r24, %r212, %r208;
	cvt.u64.u32 	%rd44, %r213;
	cvt.s64.s16 	%rd45, %rd44;
	mad.lo.s64 	%rd10, %rd45, 108, %rd2;
	ld.global.u32 	%r214, [%rd10];
	setp.eq.s32 	%p15, %r214, 0;
	@%p15 bra 	$L__BB0_34;
	add.s16 	%rs39, %rs39, 1;
	bra.uni 	$L__BB0_35;
$L__BB0_34:
	ld.global.f32 	%f1019, [%rd10+4];
	add.f32 	%f1667, %f1019, %f1667;
	ld.global.f32 	%f1020, [%rd10+8];
	add.f32 	%f1324, %f1020, %f1324;
	ld.global.f32 	%f1021, [%rd10+12];
	add.f32 	%f1323, %f1021, %f1323;
	ld.global.f32 	%f1022, [%rd10+16];
	add.f32 	%f1322, %f1022, %f1322;
	ld.global.f32 	%f1023, [%rd10+20];
	add.f32 	%f1321, %f1023, %f1321;
	ld.global.f32 	%f1024, [%rd10+24];
	add.f32 	%f1320, %f1024, %f1320;
	ld.global.f32 	%f1025, [%rd10+28];
	add.f32 	%f1319, %f1025, %f1319;
	ld.global.f32 	%f1026, [%rd10+32];
	add.f32 	%f1318, %f1026, %f1318;
	ld.global.f32 	%f1027, [%rd10+36];
	add.f32 	%f1317, %f1027, %f1317;
	ld.global.f32 	%f1028, [%rd10+40];
	add.f32 	%f1316, %f1028, %f1316;
	ld.global.f32 	%f1029, [%rd10+44];
	add.f32 	%f1315, %f1029, %f1315;
	ld.global.f32 	%f1030, [%rd10+48];
	add.f32 	%f1314, %f1030, %f1314;
	ld.global.f32 	%f1031, [%rd10+52];
	add.f32 	%f1313, %f1031, %f1313;
	ld.global.f32 	%f1032, [%rd10+56];
	add.f32 	%f1312, %f1032, %f1312;
	ld.global.f32 	%f1033, [%rd10+60];
	add.f32 	%f1311, %f1033, %f1311;
	ld.global.f32 	%f1034, [%rd10+64];
	add.f32 	%f1310, %f1034, %f1310;
	ld.global.f32 	%f1035, [%rd10+68];
	add.f32 	%f1309, %f1035, %f1309;
	ld.global.f32 	%f1036, [%rd10+72];
	add.f32 	%f1308, %f1036, %f1308;
	ld.global.f32 	%f1037, [%rd10+76];
	add.f32 	%f1307, %f1037, %f1307;
$L__BB0_35:
	add.s32 	%r215, %r10, %r371;
	add.s32 	%r216, %r215, %r21;
	rem.s32 	%r217, %r216, %r21;
	ld.const.u32 	%r218, [v+112];
	add.s32 	%r219, %r218, %r4;
	add.s32 	%r220, %r219, %r22;
	rem.s32 	%r221, %r220, %r22;
	mad.lo.s32 	%r222, %r221, %r21, %r217;
	ld.const.u32 	%r223, [v+116];
	add.s32 	%r224, %r223, %r3;
	add.s32 	%r225, %r224, %r23;
	rem.s32 	%r226, %r225, %r23;
	mad.lo.s32 	%r227, %r24, %r226, %r222;
	cvt.u64.u32 	%rd46, %r227;
	cvt.s64.s16 	%rd47, %rd46;
	mad.lo.s64 	%rd11, %rd47, 108, %rd2;
	ld.global.u32 	%r228, [%rd11];
	setp.eq.s32 	%p16, %r228, 0;
	@%p16 bra 	$L__BB0_37;
	add.s16 	%rs39, %rs39, 1;
	bra.uni 	$L__BB0_38;
$L__BB0_37:
	ld.global.f32 	%f1038, [%rd11+4];
	add.f32 	%f1667, %f1038, %f1667;
	ld.global.f32 	%f1039, [%rd11+8];
	add.f32 	%f1324, %f1039, %f1324;
	ld.global.f32 	%f1040, [%rd11+12];
	add.f32 	%f1323, %f1040, %f1323;
	ld.global.f32 	%f1041, [%rd11+16];
	add.f32 	%f1322, %f1041, %f1322;
	ld.global.f32 	%f1042, [%rd11+20];
	add.f32 	%f1321, %f1042, %f1321;
	ld.global.f32 	%f1043, [%rd11+24];
	add.f32 	%f1320, %f1043, %f1320;
	ld.global.f32 	%f1044, [%rd11+28];
	add.f32 	%f1319, %f1044, %f1319;
	ld.global.f32 	%f1045, [%rd11+32];
	add.f32 	%f1318, %f1045, %f1318;
	ld.global.f32 	%f1046, [%rd11+36];
	add.f32 	%f1317, %f1046, %f1317;
	ld.global.f32 	%f1047, [%rd11+40];
	add.f32 	%f1316, %f1047, %f1316;
	ld.global.f32 	%f1048, [%rd11+44];
	add.f32 	%f1315, %f1048, %f1315;
	ld.global.f32 	%f1049, [%rd11+48];
	add.f32 	%f1314, %f1049, %f1314;
	ld.global.f32 	%f1050, [%rd11+52];
	add.f32 	%f1313, %f1050, %f1313;
	ld.global.f32 	%f1051, [%rd11+56];
	add.f32 	%f1312, %f1051, %f1312;
	ld.global.f32 	%f1052, [%rd11+60];
	add.f32 	%f1311, %f1052, %f1311;
	ld.global.f32 	%f1053, [%rd11+64];
	add.f32 	%f1310, %f1053, %f1310;
	ld.global.f32 	%f1054, [%rd11+68];
	add.f32 	%f1309, %f1054, %f1309;
	ld.global.f32 	%f1055, [%rd11+72];
	add.f32 	%f1308, %f1055, %f1308;
	ld.global.f32 	%f1056, [%rd11+76];
	add.f32 	%f1307, %f1056, %f1307;
$L__BB0_38:
	ld.const.u32 	%r229, [v+120];
	add.s32 	%r230, %r229, %r371;
	add.s32 	%r231, %r230, %r21;
	rem.s32 	%r232, %r231, %r21;
	add.s32 	%r233, %r15, %r22;
	rem.s32 	%r234, %r233, %r22;
	mad.lo.s32 	%r235, %r234, %r21, %r232;
	ld.const.u32 	%r236, [v+128];
	add.s32 	%r237, %r236, %r3;
	add.s32 	%r238, %r237, %r23;
	rem.s32 	%r239, %r238, %r23;
	mad.lo.s32 	%r240, %r24, %r239, %r235;
	cvt.u64.u32 	%rd48, %r240;
	cvt.s64.s16 	%rd49, %rd48;
	mad.lo.s64 	%rd12, %rd49, 108, %rd2;
	ld.global.u32 	%r241, [%rd12];
	setp.eq.s32 	%p17, %r241, 0;
	@%p17 bra 	$L__BB0_40;
	add.s16 	%rs39, %rs39, 1;
	bra.uni 	$L__BB0_41;
$L__BB0_40:
	ld.global.f32 	%f1057, [%rd12+4];
	add.f32 	%f1667, %f1057, %f1667;
	ld.global.f32 	%f1058, [%rd12+8];
	add.f32 	%f1324, %f1058, %f1324;
	ld.global.f32 	%f1059, [%rd12+12];
	add.f32 	%f1323, %f1059, %f1323;
	ld.global.f32 	%f1060, [%rd12+16];
	add.f32 	%f1322, %f1060, %f1322;
	ld.global.f32 	%f1061, [%rd12+20];
	add.f32 	%f1321, %f1061, %f1321;
	ld.global.f32 	%f1062, [%rd12+24];
	add.f32 	%f1320, %f1062, %f1320;
	ld.global.f32 	%f1063, [%rd12+28];
	add.f32 	%f1319, %f1063, %f1319;
	ld.global.f32 	%f1064, [%rd12+32];
	add.f32 	%f1318, %f1064, %f1318;
	ld.global.f32 	%f1065, [%rd12+36];
	add.f32 	%f1317, %f1065, %f1317;
	ld.global.f32 	%f1066, [%rd12+40];
	add.f32 	%f1316, %f1066, %f1316;
	ld.global.f32 	%f1067, [%rd12+44];
	add.f32 	%f1315, %f1067, %f1315;
	ld.global.f32 	%f1068, [%rd12+48];
	add.f32 	%f1314, %f1068, %f1314;
	ld.global.f32 	%f1069, [%rd12+52];
	add.f32 	%f1313, %f1069, %f1313;
	ld.global.f32 	%f1070, [%rd12+56];
	add.f32 	%f1312, %f1070, %f1312;
	ld.global.f32 	%f1071, [%rd12+60];
	add.f32 	%f1311, %f1071, %f1311;
	ld.global.f32 	%f1072, [%rd12+64];
	add.f32 	%f1310, %f1072, %f1310;
	ld.global.f32 	%f1073, [%rd12+68];
	add.f32 	%f1309, %f1073, %f1309;
	ld.global.f32 	%f1074, [%rd12+72];
	add.f32 	%f1308, %f1074, %f1308;
	ld.global.f32 	%f1075, [%rd12+76];
	add.f32 	%f1307, %f1075, %f1307;
$L__BB0_41:
	add.s32 	%r242, %r11, %r371;
	add.s32 	%r243, %r242, %r21;
	rem.s32 	%r244, %r243, %r21;
	ld.const.u32 	%r245, [v+136];
	add.s32 	%r246, %r245, %r4;
	add.s32 	%r247, %r246, %r22;
	rem.s32 	%r248, %r247, %r22;
	mad.lo.s32 	%r249, %r248, %r21, %r244;
	ld.const.u32 	%r250, [v+140];
	add.s32 	%r251, %r250, %r3;
	add.s32 	%r252, %r251, %r23;
	rem.s32 	%r253, %r252, %r23;
	mad.lo.s32 	%r254, %r24, %r253, %r249;
	cvt.u64.u32 	%rd50, %r254;
	cvt.s64.s16 	%rd51, %rd50;
	mad.lo.s64 	%rd13, %rd51, 108, %rd2;
	ld.global.u32 	%r255, [%rd13];
	setp.eq.s32 	%p18, %r255, 0;
	@%p18 bra 	$L__BB0_43;
	add.s16 	%rs39, %rs39, 1;
	bra.uni 	$L__BB0_44;
$L__BB0_43:
	ld.global.f32 	%f1076, [%rd13+4];
	add.f32 	%f1667, %f1076, %f1667;
	ld.global.f32 	%f1077, [%rd13+8];
	add.f32 	%f1324, %f1077, %f1324;
	ld.global.f32 	%f1078, [%rd13+12];
	add.f32 	%f1323, %f1078, %f1323;
	ld.global.f32 	%f1079, [%rd13+16];
	add.f32 	%f1322, %f1079, %f1322;
	ld.global.f32 	%f1080, [%rd13+20];
	add.f32 	%f1321, %f1080, %f1321;
	ld.global.f32 	%f1081, [%rd13+24];
	add.f32 	%f1320, %f1081, %f1320;
	ld.global.f32 	%f1082, [%rd13+28];
	add.f32 	%f1319, %f1082, %f1319;
	ld.global.f32 	%f1083, [%rd13+32];
	add.f32 	%f1318, %f1083, %f1318;
	ld.global.f32 	%f1084, [%rd13+36];
	add.f32 	%f1317, %f1084, %f1317;
	ld.global.f32 	%f1085, [%rd13+40];
	add.f32 	%f1316, %f1085, %f1316;
	ld.global.f32 	%f1086, [%rd13+44];
	add.f32 	%f1315, %f1086, %f1315;
	ld.global.f32 	%f1087, [%rd13+48];
	add.f32 	%f1314, %f1087, %f1314;
	ld.global.f32 	%f1088, [%rd13+52];
	add.f32 	%f1313, %f1088, %f1313;
	ld.global.f32 	%f1089, [%rd13+56];
	add.f32 	%f1312, %f1089, %f1312;
	ld.global.f32 	%f1090, [%rd13+60];
	add.f32 	%f1311, %f1090, %f1311;
	ld.global.f32 	%f1091, [%rd13+64];
	add.f32 	%f1310, %f1091, %f1310;
	ld.global.f32 	%f1092, [%rd13+68];
	add.f32 	%f1309, %f1092, %f1309;
	ld.global.f32 	%f1093, [%rd13+72];
	add.f32 	%f1308, %f1093, %f1308;
	ld.global.f32 	%f1094, [%rd13+76];
	add.f32 	%f1307, %f1094, %f1307;
$L__BB0_44:
	ld.const.u32 	%r256, [v+144];
	add.s32 	%r257, %r256, %r371;
	add.s32 	%r258, %r257, %r21;
	rem.s32 	%r259, %r258, %r21;
	ld.const.u32 	%r260, [v+148];
	add.s32 	%r261, %r260, %r4;
	add.s32 	%r262, %r261, %r22;
	rem.s32 	%r263, %r262, %r22;
	mad.lo.s32 	%r264, %r263, %r21, %r259;
	ld.const.u32 	%r265, [v+152];
	add.s32 	%r266, %r265, %r3;
	add.s32 	%r267, %r266, %r23;
	rem.s32 	%r268, %r267, %r23;
	mad.lo.s32 	%r269, %r24, %r268, %r264;
	cvt.u64.u32 	%rd52, %r269;
	cvt.s64.s16 	%rd53, %rd52;
	mad.lo.s64 	%rd14, %rd53, 108, %rd2;
	ld.global.u32 	%r270, [%rd14];
	setp.eq.s32 	%p19, %r270, 0;
	@%p19 bra 	$L__BB0_46;
	add.s16 	%rs39, %rs39, 1;
	bra.uni 	$L__BB0_47;
$L__BB0_46:
	ld.global.f32 	%f1095, [%rd14+4];
	add.f32 	%f1667, %f1095, %f1667;
	ld.global.f32 	%f1096, [%rd14+8];
	add.f32 	%f1324, %f1096, %f1324;
	ld.global.f32 	%f1097, [%rd14+12];
	add.f32 	%f1323, %f1097, %f1323;
	ld.global.f32 	%f1098, [%rd14+16];
	add.f32 	%f1322, %f1098, %f1322;
	ld.global.f32 	%f1099, [%rd14+20];
	add.f32 	%f1321, %f1099, %f1321;
	ld.global.f32 	%f1100, [%rd14+24];
	add.f32 	%f1320, %f1100, %f1320;
	ld.global.f32 	%f1101, [%rd14+28];
	add.f32 	%f1319, %f1101, %f1319;
	ld.global.f32 	%f1102, [%rd14+32];
	add.f32 	%f1318, %f1102, %f1318;
	ld.global.f32 	%f1103, [%rd14+36];
	add.f32 	%f1317, %f1103, %f1317;
	ld.global.f32 	%f1104, [%rd14+40];
	add.f32 	%f1316, %f1104, %f1316;
	ld.global.f32 	%f1105, [%rd14+44];
	add.f32 	%f1315, %f1105, %f1315;
	ld.global.f32 	%f1106, [%rd14+48];
	add.f32 	%f1314, %f1106, %f1314;
	ld.global.f32 	%f1107, [%rd14+52];
	add.f32 	%f1313, %f1107, %f1313;
	ld.global.f32 	%f1108, [%rd14+56];
	add.f32 	%f1312, %f1108, %f1312;
	ld.global.f32 	%f1109, [%rd14+60];
	add.f32 	%f1311, %f1109, %f1311;
	ld.global.f32 	%f1110, [%rd14+64];
	add.f32 	%f1310, %f1110, %f1310;
	ld.global.f32 	%f1111, [%rd14+68];
	add.f32 	%f1309, %f1111, %f1309;
	ld.global.f32 	%f1112, [%rd14+72];
	add.f32 	%f1308, %f1112, %f1308;
	ld.global.f32 	%f1113, [%rd14+76];
	add.f32 	%f1307, %f1113, %f1307;
$L__BB0_47:
	add.s32 	%r271, %r12, %r371;
	add.s32 	%r272, %r271, %r21;
	rem.s32 	%r273, %r272, %r21;
	ld.const.u32 	%r274, [v+160];
	add.s32 	%r275, %r274, %r4;
	add.s32 	%r276, %r275, %r22;
	rem.s32 	%r277, %r276, %r22;
	mad.lo.s32 	%r278, %r277, %r21, %r273;
	ld.const.u32 	%r279, [v+164];
	add.s32 	%r280, %r279, %r3;
	add.s32 	%r281, %r280, %r23;
	rem.s32 	%r282, %r281, %r23;
	mad.lo.s32 	%r283, %r24, %r282, %r278;
	cvt.u64.u32 	%rd54, %r283;
	cvt.s64.s16 	%rd55, %rd54;
	mad.lo.s64 	%rd15, %rd55, 108, %rd2;
	ld.global.u32 	%r284, [%rd15];
	setp.eq.s32 	%p20, %r284, 0;
	@%p20 bra 	$L__BB0_49;
	add.s16 	%rs39, %rs39, 1;
	bra.uni 	$L__BB0_50;
$L__BB0_49:
	ld.global.f32 	%f1114, [%rd15+4];
	add.f32 	%f1667, %f1114, %f1667;
	ld.global.f32 	%f1115, [%rd15+8];
	add.f32 	%f1324, %f1115, %f1324;
	ld.global.f32 	%f1116, [%rd15+12];
	add.f32 	%f1323, %f1116, %f1323;
	ld.global.f32 	%f1117, [%rd15+16];
	add.f32 	%f1322, %f1117, %f1322;
	ld.global.f32 	%f1118, [%rd15+20];
	add.f32 	%f1321, %f1118, %f1321;
	ld.global.f32 	%f1119, [%rd15+24];
	add.f32 	%f1320, %f1119, %f1320;
	ld.global.f32 	%f1120, [%rd15+28];
	add.f32 	%f1319, %f1120, %f1319;
	ld.global.f32 	%f1121, [%rd15+32];
	add.f32 	%f1318, %f1121, %f1318;
	ld.global.f32 	%f1122, [%rd15+36];
	add.f32 	%f1317, %f1122, %f1317;
	ld.global.f32 	%f1123, [%rd15+40];
	add.f32 	%f1316, %f1123, %f1316;
	ld.global.f32 	%f1124, [%rd15+44];
	add.f32 	%f1315, %f1124, %f1315;
	ld.global.f32 	%f1125, [%rd15+48];
	add.f32 	%f1314, %f1125, %f1314;
	ld.global.f32 	%f1126, [%rd15+52];
	add.f32 	%f1313, %f1126, %f1313;
	ld.global.f32 	%f1127, [%rd15+56];
	add.f32 	%f1312, %f1127, %f1312;
	ld.global.f32 	%f1128, [%rd15+60];
	add.f32 	%f1311, %f1128, %f1311;
	ld.global.f32 	%f1129, [%rd15+64];
	add.f32 	%f1310, %f1129, %f1310;
	ld.global.f32 	%f1130, [%rd15+68];
	add.f32 	%f1309, %f1130, %f1309;
	ld.global.f32 	%f1131, [%rd15+72];
	add.f32 	%f1308, %f1131, %f1308;
	ld.global.f32 	%f1132, [%rd15+76];
	add.f32 	%f1307, %f1132, %f1307;
$L__BB0_50:
	ld.const.u32 	%r285, [v+168];
	add.s32 	%r286, %r285, %r371;
	add.s32 	%r287, %r286, %r21;
	rem.s32 	%r288, %r287, %r21;
	ld.const.u32 	%r289, [v+172];
	add.s32 	%r290, %r289, %r4;
	add.s32 	%r291, %r290, %r22;
	rem.s32 	%r292, %r291, %r22;
	mad.lo.s32 	%r293, %r292, %r21, %r288;
	ld.const.u32 	%r294, [v+176];
	add.s32 	%r295, %r294, %r3;
	add.s32 	%r296, %r295, %r23;
	rem.s32 	%r297, %r296, %r23;
	mad.lo.s32 	%r298, %r24, %r297, %r293;
	cvt.u64.u32 	%rd56, %r298;
	cvt.s64.s16 	%rd57, %rd56;
	mad.lo.s64 	%rd16, %rd57, 108, %rd2;
	ld.global.u32 	%r299, [%rd16];
	setp.eq.s32 	%p21, %r299, 0;
	@%p21 bra 	$L__BB0_52;
	add.s16 	%rs39, %rs39, 1;
	bra.uni 	$L__BB0_53;
$L__BB0_52:
	ld.global.f32 	%f1133, [%rd16+4];
	add.f32 	%f1667, %f1133, %f1667;
	ld.global.f32 	%f1134, [%rd16+8];
	add.f32 	%f1324, %f1134, %f1324;
	ld.global.f32 	%f1135, [%rd16+12];
	add.f32 	%f1323, %f1135, %f1323;
	ld.global.f32 	%f1136, [%rd16+16];
	add.f32 	%f1322, %f1136, %f1322;
	ld.global.f32 	%f1137, [%rd16+20];
	add.f32 	%f1321, %f1137, %f1321;
	ld.global.f32 	%f1138, [%rd16+24];
	add.f32 	%f1320, %f1138, %f1320;
	ld.global.f32 	%f1139, [%rd16+28];
	add.f32 	%f1319, %f1139, %f1319;
	ld.global.f32 	%f1140, [%rd16+32];
	add.f32 	%f1318, %f1140, %f1318;
	ld.global.f32 	%f1141, [%rd16+36];
	add.f32 	%f1317, %f1141, %f1317;
	ld.global.f32 	%f1142, [%rd16+40];
	add.f32 	%f1316, %f1142, %f1316;
	ld.global.f32 	%f1143, [%rd16+44];
	add.f32 	%f1315, %f1143, %f1315;
	ld.global.f32 	%f1144, [%rd16+48];
	add.f32 	%f1314, %f1144, %f1314;
	ld.global.f32 	%f1145, [%rd16+52];
	add.f32 	%f1313, %f1145, %f1313;
	ld.global.f32 	%f1146, [%rd16+56];
	add.f32 	%f1312, %f1146, %f1312;
	ld.global.f32 	%f1147, [%rd16+60];
	add.f32 	%f1311, %f1147, %f1311;
	ld.global.f32 	%f1148, [%rd16+64];
	add.f32 	%f1310, %f1148, %f1310;
	ld.global.f32 	%f1149, [%rd16+68];
	add.f32 	%f1309, %f1149, %f1309;
	ld.global.f32 	%f1150, [%rd16+72];
	add.f32 	%f1308, %f1150, %f1308;
	ld.global.f32 	%f1151, [%rd16+76];
	add.f32 	%f1307, %f1151, %f1307;
$L__BB0_53:
	add.s32 	%r300, %r13, %r371;
	add.s32 	%r301, %r300, %r21;
	rem.s32 	%r302, %r301, %r21;
	ld.const.u32 	%r303, [v+184];
	add.s32 	%r304, %r303, %r4;
	add.s32 	%r305, %r304, %r22;
	rem.s32 	%r306, %r305, %r22;
	mad.lo.s32 	%r307, %r306, %r21, %r302;
	ld.const.u32 	%r308, [v+188];
	add.s32 	%r309, %r308, %r3;
	add.s32 	%r310, %r309, %r23;
	rem.s32 	%r311, %r310, %r23;
	mad.lo.s32 	%r312, %r24, %r311, %r307;
	cvt.u64.u32 	%rd58, %r312;
	cvt.s64.s16 	%rd59, %rd58;
	mad.lo.s64 	%rd17, %rd59, 108, %rd2;
	ld.global.u32 	%r313, [%rd17];
	setp.eq.s32 	%p22, %r313, 0;
	@%p22 bra 	$L__BB0_55;
	add.s16 	%rs39, %rs39, 1;
	bra.uni 	$L__BB0_56;
$L__BB0_55:
	ld.global.f32 	%f1152, [%rd17+4];
	add.f32 	%f1667, %f1152, %f1667;
	ld.global.f32 	%f1153, [%rd17+8];
	add.f32 	%f1324, %f1153, %f1324;
	ld.global.f32 	%f1154, [%rd17+12];
	add.f32 	%f1323, %f1154, %f1323;
	ld.global.f32 	%f1155, [%rd17+16];
	add.f32 	%f1322, %f1155, %f1322;
	ld.global.f32 	%f1156, [%rd17+20];
	add.f32 	%f1321, %f1156, %f1321;
	ld.global.f32 	%f1157, [%rd17+24];
	add.f32 	%f1320, %f1157, %f1320;
	ld.global.f32 	%f1158, [%rd17+28];
	add.f32 	%f1319, %f1158, %f1319;
	ld.global.f32 	%f1159, [%rd17+32];
	add.f32 	%f1318, %f1159, %f1318;
	ld.global.f32 	%f1160, [%rd17+36];
	add.f32 	%f1317, %f1160, %f1317;
	ld.global.f32 	%f1161, [%rd17+40];
	add.f32 	%f1316, %f1161, %f1316;
	ld.global.f32 	%f1162, [%rd17+44];
	add.f32 	%f1315, %f1162, %f1315;
	ld.global.f32 	%f1163, [%rd17+48];
	add.f32 	%f1314, %f1163, %f1314;
	ld.global.f32 	%f1164, [%rd17+52];
	add.f32 	%f1313, %f1164, %f1313;
	ld.global.f32 	%f1165, [%rd17+56];
	add.f32 	%f1312, %f1165, %f1312;
	ld.global.f32 	%f1166, [%rd17+60];
	add.f32 	%f1311, %f1166, %f1311;
	ld.global.f32 	%f1167, [%rd17+64];
	add.f32 	%f1310, %f1167, %f1310;
	ld.global.f32 	%f1168, [%rd17+68];
	add.f32 	%f1309, %f1168, %f1309;
	ld.global.f32 	%f1169, [%rd17+72];
	add.f32 	%f1308, %f1169, %f1308;
	ld.global.f32 	%f1170, [%rd17+76];
	add.f32 	%f1307, %f1170, %f1307;
$L__BB0_56:
	ld.const.u32 	%r314, [v+192];
	add.s32 	%r315, %r314, %r371;
	add.s32 	%r316, %r315, %r21;
	rem.s32 	%r317, %r316, %r21;
	ld.const.u32 	%r318, [v+196];
	add.s32 	%r319, %r318, %r4;
	add.s32 	%r320, %r319, %r22;
	rem.s32 	%r321, %r320, %r22;
	mad.lo.s32 	%r322, %r321, %r21, %r317;
	ld.const.u32 	%r323, [v+200];
	add.s32 	%r324, %r323, %r3;
	add.s32 	%r325, %r324, %r23;
	rem.s32 	%r326, %r325, %r23;
	mad.lo.s32 	%r327, %r24, %r326, %r322;
	cvt.u64.u32 	%rd60, %r327;
	cvt.s64.s16 	%rd61, %rd60;
	mad.lo.s64 	%rd18, %rd61, 108, %rd2;
	ld.global.u32 	%r328, [%rd18];
	setp.eq.s32 	%p23, %r328, 0;
	@%p23 bra 	$L__BB0_58;
	add.s16 	%rs39, %rs39, 1;
	bra.uni 	$L__BB0_59;
$L__BB0_58:
	ld.global.f32 	%f1171, [%rd18+4];
	add.f32 	%f1667, %f1171, %f1667;
	ld.global.f32 	%f1172, [%rd18+8];
	add.f32 	%f1324, %f1172, %f1324;
	ld.global.f32 	%f1173, [%rd18+12];
	add.f32 	%f1323, %f1173, %f1323;
	ld.global.f32 	%f1174, [%rd18+16];
	add.f32 	%f1322, %f1174, %f1322;
	ld.global.f32 	%f1175, [%rd18+20];
	add.f32 	%f1321, %f1175, %f1321;
	ld.global.f32 	%f1176, [%rd18+24];
	add.f32 	%f1320, %f1176, %f1320;
	ld.global.f32 	%f1177, [%rd18+28];
	add.f32 	%f1319, %f1177, %f1319;
	ld.global.f32 	%f1178, [%rd18+32];
	add.f32 	%f1318, %f1178, %f1318;
	ld.global.f32 	%f1179, [%rd18+36];
	add.f32 	%f1317, %f1179, %f1317;
	ld.global.f32 	%f1180, [%rd18+40];
	add.f32 	%f1316, %f1180, %f1316;
	ld.global.f32 	%f1181, [%rd18+44];
	add.f32 	%f1315, %f1181, %f1315;
	ld.global.f32 	%f1182, [%rd18+48];
	add.f32 	%f1314, %f1182, %f1314;
	ld.global.f32 	%f1183, [%rd18+52];
	add.f32 	%f1313, %f1183, %f1313;
	ld.global.f32 	%f1184, [%rd18+56];
	add.f32 	%f1312, %f1184, %f1312;
	ld.global.f32 	%f1185, [%rd18+60];
	add.f32 	%f1311, %f1185, %f1311;
	ld.global.f32 	%f1186, [%rd18+64];
	add.f32 	%f1310, %f1186, %f1310;
	ld.global.f32 	%f1187, [%rd18+68];
	add.f32 	%f1309, %f1187, %f1309;
	ld.global.f32 	%f1188, [%rd18+72];
	add.f32 	%f1308, %f1188, %f1308;
	ld.global.f32 	%f1189, [%rd18+76];
	add.f32 	%f1307, %f1189, %f1307;
$L__BB0_59:
	add.s32 	%r329, %r14, %r371;
	add.s32 	%r330, %r329, %r21;
	rem.s32 	%r331, %r330, %r21;
	ld.const.u32 	%r332, [v+208];
	add.s32 	%r333, %r332, %r4;
	add.s32 	%r334, %r333, %r22;
	rem.s32 	%r335, %r334, %r22;
	mad.lo.s32 	%r336, %r335, %r21, %r331;
	ld.const.u32 	%r337, [v+212];
	add.s32 	%r338, %r337, %r3;
	add.s32 	%r339, %r338, %r23;
	rem.s32 	%r340, %r339, %r23;
	mad.lo.s32 	%r341, %r24, %r340, %r336;
	cvt.u64.u32 	%rd62, %r341;
	cvt.s64.s16 	%rd63, %rd62;
	mad.lo.s64 	%rd19, %rd63, 108, %rd2;
	ld.global.u32 	%r342, [%rd19];
	setp.eq.s32 	%p24, %r342, 0;
	@%p24 bra 	$L__BB0_61;
	add.s16 	%rs39, %rs39, 1;
	bra.uni 	$L__BB0_62;
$L__BB0_61:
	ld.global.f32 	%f1190, [%rd19+4];
	add.f32 	%f1667, %f1190, %f1667;
	ld.global.f32 	%f1191, [%rd19+8];
	add.f32 	%f1324, %f1191, %f1324;
	ld.global.f32 	%f1192, [%rd19+12];
	add.f32 	%f1323, %f1192, %f1323;
	ld.global.f32 	%f1193, [%rd19+16];
	add.f32 	%f1322, %f1193, %f1322;
	ld.global.f32 	%f1194, [%rd19+20];
	add.f32 	%f1321, %f1194, %f1321;
	ld.global.f32 	%f1195, [%rd19+24];
	add.f32 	%f1320, %f1195, %f1320;
	ld.global.f32 	%f1196, [%rd19+28];
	add.f32 	%f1319, %f1196, %f1319;
	ld.global.f32 	%f1197, [%rd19+32];
	add.f32 	%f1318, %f1197, %f1318;
	ld.global.f32 	%f1198, [%rd19+36];
	add.f32 	%f1317, %f1198, %f1317;
	ld.global.f32 	%f1199, [%rd19+40];
	add.f32 	%f1316, %f1199, %f1316;
	ld.global.f32 	%f1200, [%rd19+44];
	add.f32 	%f1315, %f1200, %f1315;
	ld.global.f32 	%f1201, [%rd19+48];
	add.f32 	%f1314, %f1201, %f1314;
	ld.global.f32 	%f1202, [%rd19+52];
	add.f32 	%f1313, %f1202, %f1313;
	ld.global.f32 	%f1203, [%rd19+56];
	add.f32 	%f1312, %f1203, %f1312;
	ld.global.f32 	%f1204, [%rd19+60];
	add.f32 	%f1311, %f1204, %f1311;
	ld.global.f32 	%f1205, [%rd19+64];
	add.f32 	%f1310, %f1205, %f1310;
	ld.global.f32 	%f1206, [%rd19+68];
	add.f32 	%f1309, %f1206, %f1309;
	ld.global.f32 	%f1207, [%rd19+72];
	add.f32 	%f1308, %f1207, %f1308;
	ld.global.f32 	%f1208, [%rd19+76];
	add.f32 	%f1307, %f1208, %f1307;
$L__BB0_62:
	ld.const.u32 	%r343, [v+216];
	add.s32 	%r344, %r343, %r371;
	add.s32 	%r345, %r344, %r21;
	rem.s32 	%r346, %r345, %r21;
	ld.const.u32 	%r347, [v+220];
	add.s32 	%r348, %r347, %r4;
	add.s32 	%r349, %r348, %r22;
	rem.s32 	%r350, %r349, %r22;
	mad.lo.s32 	%r351, %r350, %r21, %r346;
	ld.const.u32 	%r352, [v+224];
	add.s32 	%r353, %r352, %r3;
	add.s32 	%r354, %r353, %r23;
	rem.s32 	%r355, %r354, %r23;
	mad.lo.s32 	%r356, %r24, %r355, %r351;
	cvt.u64.u32 	%rd64, %r356;
	cvt.s64.s16 	%rd65, %rd64;
	mad.lo.s64 	%rd20, %rd65, 108, %rd2;
	ld.global.u32 	%r357, [%rd20];
	setp.eq.s32 	%p25, %r357, 0;
	@%p25 bra 	$L__BB0_64;
	add.s16 	%rs39, %rs39, 1;
	mov.f32 	%f1649, %f1307;
	mov.f32 	%f1650, %f1308;
	mov.f32 	%f1651, %f1309;
	mov.f32 	%f1652, %f1310;
	mov.f32 	%f1653, %f1311;
	mov.f32 	%f1654, %f1312;
	mov.f32 	%f1655, %f1313;
	mov.f32 	%f1656, %f1314;
	mov.f32 	%f1657, %f1315;
	mov.f32 	%f1658, %f1316;
	mov.f32 	%f1659, %f1317;
	mov.f32 	%f1660, %f1318;
	mov.f32 	%f1661, %f1319;
	mov.f32 	%f1662, %f1320;
	mov.f32 	%f1663, %f1321;
	mov.f32 	%f1664, %f1322;
	mov.f32 	%f1665, %f1323;
	mov.f32 	%f1666, %f1324;
	bra.uni 	$L__BB0_65;
$L__BB0_64:
	ld.global.f32 	%f1209, [%rd20+4];
	add.f32 	%f1667, %f1209, %f1667;
	ld.global.f32 	%f1210, [%rd20+8];
	add.f32 	%f1666, %f1210, %f1324;
	ld.global.f32 	%f1211, [%rd20+12];
	add.f32 	%f1665, %f1211, %f1323;
	ld.global.f32 	%f1212, [%rd20+16];
	add.f32 	%f1664, %f1212, %f1322;
	ld.global.f32 	%f1213, [%rd20+20];
	add.f32 	%f1663, %f1213, %f1321;
	ld.global.f32 	%f1214, [%rd20+24];
	add.f32 	%f1662, %f1214, %f1320;
	ld.global.f32 	%f1215, [%rd20+28];
	add.f32 	%f1661, %f1215, %f1319;
	ld.global.f32 	%f1216, [%rd20+32];
	add.f32 	%f1660, %f1216, %f1318;
	ld.global.f32 	%f1217, [%rd20+36];
	add.f32 	%f1659, %f1217, %f1317;
	ld.global.f32 	%f1218, [%rd20+40];
	add.f32 	%f1658, %f1218, %f1316;
	ld.global.f32 	%f1219, [%rd20+44];
	add.f32 	%f1657, %f1219, %f1315;
	ld.global.f32 	%f1220, [%rd20+48];
	add.f32 	%f1656, %f1220, %f1314;
	ld.global.f32 	%f1221, [%rd20+52];
	add.f32 	%f1655, %f1221, %f1313;
	ld.global.f32 	%f1222, [%rd20+56];
	add.f32 	%f1654, %f1222, %f1312;
	ld.global.f32 	%f1223, [%rd20+60];
	add.f32 	%f1653, %f1223, %f1311;
	ld.global.f32 	%f1224, [%rd20+64];
	add.f32 	%f1652, %f1224, %f1310;
	ld.global.f32 	%f1225, [%rd20+68];
	add.f32 	%f1651, %f1225, %f1309;
	ld.global.f32 	%f1226, [%rd20+72];
	add.f32 	%f1650, %f1226, %f1308;
	ld.global.f32 	%f1227, [%rd20+76];
	add.f32 	%f1649, %f1227, %f1307;
$L__BB0_65:
	mov.b32 	%f1228, %r371;
	cvt.u32.u16 	%r359, %rs39;
	sub.s32 	%r360, 18, %r359;
	cvt.rn.f32.u32 	%f1229, %r360;
	div.rn.f32 	%f1230, %f1228, %f1229;
	mov.b32 	%r371, %f1230;
$L__BB0_66:
	ld.param.u64 	%rd73, [_Z9init_gridP10boundariesP5nodesPK6params_param_2];
	bar.sync 	0;
	bar.sync 	0;
	add.s32 	%r370, %r370, 1;
	cvta.to.global.u64 	%rd66, %rd73;
	ld.global.u32 	%r361, [%rd66+20];
	setp.lt.s32 	%p26, %r370, %r361;
	@%p26 bra 	$L__BB0_6;
$L__BB0_67:
	setp.eq.s32 	%p27, %r372, 0;
	@%p27 bra 	$L__BB0_68;
	bra.uni 	$L__BB0_69;
$L__BB0_68:
	mov.f32 	%f1667, 0f00000000;
	mov.f32 	%f1666, 0f3F800000;
	mov.f32 	%f1665, 0f40000000;
	mov.f32 	%f1664, 0f40400000;
	mov.f32 	%f1663, 0f40800000;
	mov.f32 	%f1662, 0f40A00000;
	mov.f32 	%f1661, 0f40C00000;
	mov.f32 	%f1660, 0f40E00000;
	mov.f32 	%f1659, 0f41000000;
	mov.f32 	%f1658, 0f41100000;
	mov.f32 	%f1657, 0f41200000;
	mov.f32 	%f1656, 0f41300000;
	mov.f32 	%f1655, 0f41400000;
	mov.f32 	%f1654, 0f41500000;
	mov.f32 	%f1653, 0f41600000;
	mov.f32 	%f1652, 0f41700000;
	mov.f32 	%f1651, 0f41800000;
	mov.f32 	%f1650, 0f41880000;
	mov.f32 	%f1649, 0f41900000;
$L__BB0_69:
	ld.param.u64 	%rd72, [_Z9init_gridP10boundariesP5nodesPK6params_param_1];
	cvta.to.global.u64 	%rd67, %rd72;
	mov.u32 	%r362, %ntid.x;
	mov.u32 	%r363, %ctaid.x;
	mov.u32 	%r364, %tid.x;
	mad.lo.s32 	%r365, %r362, %r363, %r364;
	mul.wide.s32 	%rd68, %r365, 108;
	add.s64 	%rd69, %rd67, %rd68;
	bar.sync 	0;
	st.global.u32 	[%rd69], %r372;
	st.global.f32 	[%rd69+4], %f1667;
	st.global.f32 	[%rd69+8], %f1666;
	st.global.f32 	[%rd69+12], %f1665;
	st.global.f32 	[%rd69+16], %f1664;
	st.global.f32 	[%rd69+20], %f1663;
	st.global.f32 	[%rd69+24], %f1662;
	st.global.f32 	[%rd69+28], %f1661;
	st.global.f32 	[%rd69+32], %f1660;
	st.global.f32 	[%rd69+36], %f1659;
	st.global.f32 	[%rd69+40], %f1658;
	st.global.f32 	[%rd69+44], %f1657;
	st.global.f32 	[%rd69+48], %f1656;
	st.global.f32 	[%rd69+52], %f1655;
	st.global.f32 	[%rd69+56], %f1654;
	st.global.f32 	[%rd69+60], %f1653;
	st.global.f32 	[%rd69+64], %f1652;
	st.global.f32 	[%rd69+68], %f1651;
	st.global.f32 	[%rd69+72], %f1650;
	st.global.f32 	[%rd69+76], %f1649;
	st.global.u32 	[%rd69+80], %r371;
	st.global.u32 	[%rd69+84], %r4;
	st.global.u32 	[%rd69+88], %r3;
	st.global.f32 	[%rd69+92], %f20;
	st.global.f32 	[%rd69+96], %f21;
	st.global.f32 	[%rd69+100], %f22;
	st.global.f32 	[%rd69+104], %f23;
	ret;

}
	// .globl	_Z18propagate_boundaryPK10boundariesPS_PK5nodesPS3_PK6params
.visible .entry _Z18propagate_boundaryPK10boundariesPS_PK5nodesPS3_PK6params(
	.param .u64 .ptr .align 1 _Z18propagate_boundaryPK10boundariesPS_PK5nodesPS3_PK6params_param_0,
	.param .u64 .ptr .align 1 _Z18propagate_boundaryPK10boundariesPS_PK5nodesPS3_PK6params_param_1,
	.param .u64 .ptr .align 1 _Z18propagate_boundaryPK10boundariesPS_PK5nodesPS3_PK6params_param_2,
	.param .u64 .ptr .align 1 _Z18propagate_boundaryPK10boundariesPS_PK5nodesPS3_PK6params_param_3,
	.param .u64 .ptr .align 1 _Z18propagate_boundaryPK10boundariesPS_PK5nodesPS3_PK6params_param_4
)
{
	.reg .pred 	%p<30>;
	.reg .b16 	%rs<56>;
	.reg .b32 	%r<390>;
	.reg .b32 	%f<1652>;
	.reg .b64 	%rd<73>;
	// demoted variable
	.shared .align 8 .b8 _ZZ18propagate_boundaryPK10boundariesPS_PK5nodesPS3_PK6paramsE10s_boundary[128];
	// demoted variable
	.shared .align 4 .b8 _ZZ18propagate_boundaryPK10boundariesPS_PK5nodesPS3_PK6paramsE15s_bound_delta_v[12];
	// demoted variable
	.shared .align 4 .u32 _ZZ18propagate_boundaryPK10boundariesPS_PK5nodesPS3_PK6paramsE6s_dims_$_0;
	// demoted variable
	.shared .align 4 .u32 _ZZ18propagate_boundaryPK10boundariesPS_PK5nodesPS3_PK6paramsE6s_dims_$_1;
	// demoted variable
	.shared .align 4 .u32 _ZZ18propagate_boundaryPK10boundariesPS_PK5nodesPS3_PK6paramsE6s_dims_$_2;
	ld.param.u64 	%rd25, [_Z18propagate_boundaryPK10boundariesPS_PK5nodesPS3_PK6params_param_0];
	ld.param.u64 	%rd23, [_Z18propagate_boundaryPK10boundariesPS_PK5nodesPS3_PK6params_param_1];
	ld.param.u64 	%rd26, [_Z18propagate_boundaryPK10boundariesPS_PK5nodesPS3_PK6params_param_2];
	ld.param.u64 	%rd24, [_Z18propagate_boundaryPK10boundariesPS_PK5nodesPS3_PK6params_param_3];
	ld.param.u64 	%rd27, [_Z18propagate_boundaryPK10boundariesPS_PK5nodesPS3_PK6params_param_4];
	cvta.to.global.u64 	%rd1, %rd27;
	cvta.to.global.u64 	%rd2, %rd25;
	cvta.to.global.u64 	%rd3, %rd26;
	mov.u32 	%r78, %ntid.x;
	mov.u32 	%r79, %ctaid.x;
	mov.u32 	%r1, %tid.x;
	mad.lo.s32 	%r2, %r78, %r79, %r1;
	mul.wide.s32 	%rd28, %r2, 108;
	add.s64 	%rd29, %rd3, %rd28;
	ld.global.u32 	%r62, [%rd29];
	ld.global.f32 	%f67, [%rd29+4];
	ld.global.f32 	%f1631, [%rd29+8];
	ld.global.f32 	%f1630, [%rd29+12];
	ld.global.f32 	%f1629, [%rd29+16];
	ld.global.f32 	%f1628, [%rd29+20];
	ld.global.f32 	%f1627, [%rd29+24];
	ld.global.f32 	%f1626, [%rd29+28];
	ld.global.f32 	%f1625, [%rd29+32];
	ld.global.f32 	%f1624, [%rd29+36];
	ld.global.f32 	%f1623, [%rd29+40];
	ld.global.f32 	%f1622, [%rd29+44];
	ld.global.f32 	%f1621, [%rd29+48];
	ld.global.f32 	%f1620, [%rd29+52];
	ld.global.f32 	%f1619, [%rd29+56];
	ld.global.f32 	%f1618, [%rd29+60];
	ld.global.f32 	%f1617, [%rd29+64];
	ld.global.f32 	%f1616, [%rd29+68];
	ld.global.f32 	%f1615, [%rd29+72];
	ld.global.f32 	%f1614, [%rd29+76];
	ld.global.u32 	%r61, [%rd29+80];
	ld.global.u32 	%r5, [%rd29+84];
	ld.global.u32 	%r6, [%rd29+88];
	ld.global.f32 	%f20, [%rd29+92];
	ld.global.f32 	%f21, [%rd29+96];
	ld.global.f32 	%f22, [%rd29+100];
	ld.global.f32 	%f23, [%rd29+104];
	setp.ne.s32 	%p1, %r1, 0;
	@%p1 bra 	$L__BB1_2;
	ld.global.v2.u32 	{%r83, %r84}, [%rd2];
	ld.global.v2.u32 	{%r85, %r86}, [%rd2+8];
	ld.global.v2.u32 	{%r87, %r88}, [%rd2+16];
	ld.global.v2.u32 	{%r89, %r90}, [%rd2+24];
	ld.global.v2.u32 	{%r91, %r92}, [%rd2+32];
	ld.global.v2.u32 	{%r93, %r94}, [%rd2+40];
	ld.global.v2.u32 	{%r95, %r96}, [%rd2+48];
	ld.global.v2.u32 	{%r97, %r98}, [%rd2+56];
	ld.global.v2.u32 	{%r99, %r100}, [%rd2+64];
	ld.global.v2.u32 	{%r101, %r102}, [%rd2+72];
	ld.global.v2.u32 	{%r103, %r104}, [%rd2+80];
	.pragma "used_bytes_mask 15";
	ld.global.v2.u32 	{%r105, %r106}, [%rd2+88];
	ld.global.v2.u32 	{%r107, %r108}, [%rd2+96];
	ld.global.v2.u32 	{%r109, %r110}, [%rd2+104];
	ld.global.v2.u32 	{%r111, %r112}, [%rd2+112];
	ld.global.v2.u32 	{%r113, %r114}, [%rd2+120];
	st.shared.v2.u32 	[_ZZ18propagate_boundaryPK10boundariesPS_PK5nodesPS3_PK6paramsE10s_boundary], {%r83, %r84};
	st.shared.v2.u32 	[_ZZ18propagate_boundaryPK10boundariesPS_PK5nodesPS3_PK6paramsE10s_boundary+8], {%r85, %r86};
	st.shared.v2.u32 	[_ZZ18propagate_boundaryPK10boundariesPS_PK5nodesPS3_PK6paramsE10s_boundary+16], {%r87, %r88};
	st.shared.v2.u32 	[_ZZ18propagate_boundaryPK10boundariesPS_PK5nodesPS3_PK6paramsE10s_boundary+24], {%r89, %r90};
	st.shared.v2.u32 	[_ZZ18propagate_boundaryPK10boundariesPS_PK5nodesPS3_PK6paramsE10s_boundary+32], {%r91, %r92};
	st.shared.v2.u32 	[_ZZ18propagate_boundaryPK10boundariesPS_PK5nodesPS3_PK6paramsE10s_boundary+40], {%r93, %r94};
	st.shared.v2.u32 	[_ZZ18propagate_boundaryPK10boundariesPS_PK5nodesPS3_PK6paramsE10s_boundary+48], {%r95, %r96};
	st.shared.v2.u32 	[_ZZ18propagate_boundaryPK10boundariesPS_PK5nodesPS3_PK6paramsE10s_boundary+56], {%r97, %r98};
	st.shared.v2.u32 	[_ZZ18propagate_boundaryPK10boundariesPS_PK5nodesPS3_PK6paramsE10s_boundary+64], {%r99, %r100};
	st.shared.v2.u32 	[_ZZ18propagate_boundaryPK10boundariesPS_PK5nodesPS3_PK6paramsE10s_boundary+72], {%r101, %r102};
	st.shared.v2.u32 	[_ZZ18propagate_boundaryPK10boundariesPS_PK5nodesPS3_PK6paramsE10s_boundary+80], {%r103, %r104};
	st.shared.v2.u32 	[_ZZ18propagate_boundaryPK10boundariesPS_PK5nodesPS3_PK6paramsE10s_boundary+88], {%r105, %r106};
	st.shared.v2.u32 	[_ZZ18propagate_boundaryPK10boundariesPS_PK5nodesPS3_PK6paramsE10s_boundary+96], {%r107, %r108};
	st.shared.v2.u32 	[_ZZ18propagate_boundaryPK10boundariesPS_PK5nodesPS3_PK6paramsE10s_boundary+104], {%r109, %r110};
	st.shared.v2.u32 	[_ZZ18propagate_boundaryPK10boundariesPS_PK5nodesPS3_PK6paramsE10s_boundary+112], {%r111, %r112};
	st.shared.v2.u32 	[_ZZ18propagate_boundaryPK10boundariesPS_PK5nodesPS3_PK6paramsE10s_boundary+120], {%r113, %r114};
	bra.uni 	$L__BB1_4;
$L__BB1_2:
	setp.ne.s32 	%p2, %r1, 2;
	@%p2 bra 	$L__BB1_4;
	ld.global.v2.u32 	{%r80, %r81}, [%rd1];
	st.shared.u32 	[_ZZ18propagate_boundaryPK10boundariesPS_PK5nodesPS3_PK6paramsE6s_dims_$_0], %r80;
	st.shared.u32 	[_ZZ18propagate_boundaryPK10boundariesPS_PK5nodesPS3_PK6paramsE6s_dims_$_1], %r81;
	ld.global.u32 	%r82, [%rd1+8];
	st.shared.u32 	[_ZZ18propagate_boundaryPK10boundariesPS_PK5nodesPS3_PK6paramsE6s_dims_$_2], %r82;
$L__BB1_4:
	ld.global.u32 	%r115, [%rd1+20];
	setp.lt.s32 	%p3, %r115, 1;
	@%p3 bra 	$L__BB1_73;
	cvta.to.global.u64 	%rd4, %rd23;
	ld.const.u32 	%r7, [v+12];
	ld.const.u32 	%r117, [v+16];
	cvt.rn.f32.s32 	%f24, %r117;
	ld.const.u32 	%r118, [v+20];
	cvt.rn.f32.s32 	%f25, %r118;
	ld.const.u32 	%r8, [v+36];
	cvt.rn.f32.s32 	%f26, %r8;
	ld.const.u32 	%r119, [v+40];
	cvt.rn.f32.s32 	%f27, %r119;
	ld.const.u32 	%r120, [v+44];
	cvt.rn.f32.s32 	%f28, %r120;
	ld.const.u32 	%r9, [v+60];
	cvt.rn.f32.s32 	%f29, %r9;
	ld.const.u32 	%r121, [v+64];
	cvt.rn.f32.s32 	%f30, %r121;
	ld.const.u32 	%r122, [v+68];
	cvt.rn.f32.s32 	%f31, %r122;
	ld.const.u32 	%r10, [v+84];
	cvt.rn.f32.s32 	%f32, %r10;
	ld.const.u32 	%r123, [v+88];
	cvt.rn.f32.s32 	%f33, %r123;
	ld.const.u32 	%r124, [v+92];
	cvt.rn.f32.s32 	%f34, %r124;
	ld.const.u32 	%r11, [v+108];
	cvt.rn.f32.s32 	%f35, %r11;
	ld.const.u32 	%r125, [v+112];
	cvt.rn.f32.s32 	%f36, %r125;
	ld.const.u32 	%r126, [v+116];
	cvt.rn.f32.s32 	%f37, %r126;
	ld.const.u32 	%r12, [v+132];
	cvt.rn.f32.s32 	%f38, %r12;
	ld.const.u32 	%r127, [v+136];
	cvt.rn.f32.s32 	%f39, %r127;
	ld.const.u32 	%r128, [v+140];
	cvt.rn.f32.s32 	%f40, %r128;
	ld.const.u32 	%r13, [v+156];
	cvt.rn.f32.s32 	%f41, %r13;
	ld.const.u32 	%r129, [v+160];
	cvt.rn.f32.s32 	%f42, %r129;
	ld.const.u32 	%r130, [v+164];
	cvt.rn.f32.s32 	%f43, %r130;
	ld.const.u32 	%r14, [v+180];
	cvt.rn.f32.s32 	%f44, %r14;
	ld.const.u32 	%r131, [v+184];
	cvt.rn.f32.s32 	%f45, %r131;
	ld.const.u32 	%r132, [v+188];
	cvt.rn.f32.s32 	%f46, %r132;
	ld.const.u32 	%r15, [v+204];
	ld.const.u32 	%r133, [v+208];
	cvt.rn.f32.s32 	%f47, %r133;
	ld.const.u32 	%r134, [v+212];
	cvt.rn.f32.s32 	%f48, %r134;
	add.s32 	%r16, %r117, %r5;
	add.s32 	%r17, %r118, %r6;
	ld.const.u32 	%r18, [v+24];
	ld.const.u32 	%r135, [v+28];
	add.s32 	%r19, %r135, %r5;
	ld.const.u32 	%r136, [v+32];
	add.s32 	%r20, %r136, %r6;
	add.s32 	%r21, %r119, %r5;
	add.s32 	%r22, %r120, %r6;
	ld.const.u32 	%r23, [v+48];
	ld.const.u32 	%r137, [v+52];
	add.s32 	%r24, %r137, %r5;
	ld.const.u32 	%r138, [v+56];
	add.s32 	%r25, %r138, %r6;
	add.s32 	%r26, %r121, %r5;
	add.s32 	%r27, %r122, %r6;
	ld.const.u32 	%r28, [v+72];
	ld.const.u32 	%r139, [v+76];
	add.s32 	%r29, %r139, %r5;
	ld.const.u32 	%r140, [v+80];
	add.s32 	%r30, %r140, %r6;
	add.s32 	%r31, %r123, %r5;
	add.s32 	%r32, %r124, %r6;
	ld.const.u32 	%r33, [v+96];
	ld.const.u32 	%r141, [v+100];
	add.s32 	%r34, %r141, %r5;
	ld.const.u32 	%r142, [v+104];
	add.s32 	%r35, %r142, %r6;
	add.s32 	%r36, %r125, %r5;
	add.s32 	%r37, %r126, %r6;
	ld.const.u32 	%r38, [v+120];
	ld.const.u32 	%r143, [v+124];
	add.s32 	%r39, %r143, %r5;
	ld.const.u32 	%r144, [v+128];
	add.s32 	%r40, %r144, %r6;
	add.s32 	%r41, %r127, %r5;
	add.s32 	%r42, %r128, %r6;
	ld.const.u32 	%r43, [v+144];
	ld.const.u32 	%r145, [v+148];
	add.s32 	%r44, %r145, %r5;
	ld.const.u32 	%r146, [v+152];
	add.s32 	%r45, %r146, %r6;
	add.s32 	%r46, %r129, %r5;
	add.s32 	%r47, %r130, %r6;
	ld.const.u32 	%r48, [v+168];
	ld.const.u32 	%r147, [v+172];
	add.s32 	%r49, %r147, %r5;
	ld.const.u32 	%r148, [v+176];
	add.s32 	%r50, %r148, %r6;
	add.s32 	%r51, %r131, %r5;
	add.s32 	%r52, %r132, %r6;
	ld.const.u32 	%r53, [v+192];
	ld.const.u32 	%r149, [v+196];
	add.s32 	%r54, %r149, %r5;
	ld.const.u32 	%r150, [v+200];
	add.s32 	%r55, %r150, %r6;
	add.s32 	%r56, %r133, %r5;
	add.s32 	%r57, %r134, %r6;
	ld.const.u32 	%r58, [v+216];
	ld.const.u32 	%r151, [v+220];
	add.s32 	%r59, %r151, %r5;
	ld.const.u32 	%r152, [v+224];
	add.s32 	%r60, %r152, %r6;
	mov.b32 	%r387, 0;
	mov.f32 	%f49, %f1614;
	mov.f32 	%f50, %f1615;
	mov.f32 	%f51, %f1616;
	mov.f32 	%f52, %f1617;
	mov.f32 	%f53, %f1618;
	mov.f32 	%f54, %f1619;
	mov.f32 	%f55, %f1620;
	mov.f32 	%f56, %f1621;
	mov.f32 	%f57, %f1622;
	mov.f32 	%f58, %f1623;
	mov.f32 	%f59, %f1624;
	mov.f32 	%f60, %f1625;
	mov.f32 	%f61, %f1626;
	mov.f32 	%f62, %f1627;
	mov.f32 	%f63, %f1628;
	mov.f32 	%f64, %f1629;
	mov.f32 	%f65, %f1630;
	mov.f32 	%f66, %f1631;
$L__BB1_6:
	setp.ne.s32 	%p4, %r1, 0;
	@%p4 bra 	$L__BB1_10;
	mul.wide.s32 	%rd30, %r387, 128;
	add.s64 	%rd31, %rd2, %rd30;
	ld.global.v2.u32 	{%r153, %r154}, [%rd31];
	mov.b64 	%rd32, {%r153, %r154};
	ld.global.v2.u32 	{%r155, %r156}, [%rd31+8];
	ld.global.v2.u32 	{%r157, %r158}, [%rd31+16];
	ld.global.v2.u32 	{%r159, %r160}, [%rd31+24];
	mov.b64 	%rd33, {%r159, %r160};
	ld.global.v2.u32 	{%r161, %r162}, [%rd31+32];
	ld.global.v2.u32 	{%r163, %r164}, [%rd31+40];
	ld.global.v2.u32 	{%r165, %r166}, [%rd31+48];
	ld.global.v2.u32 	{%r167, %r168}, [%rd31+56];
	ld.global.v2.u32 	{%r169, %r170}, [%rd31+64];
	ld.global.v2.u32 	{%r171, %r172}, [%rd31+72];
	ld.global.v2.u32 	{%r173, %r174}, [%rd31+80];
	.pragma "used_bytes_mask 15";
	ld.global.v2.u32 	{%r175, %r176}, [%rd31+88];
	ld.global.v2.u32 	{%r177, %r178}, [%rd31+96];
	ld.global.v2.u32 	{%r179, %r180}, [%rd31+104];
	ld.global.v2.u32 	{%r181, %r182}, [%rd31+112];
	ld.global.v2.u32 	{%r183, %r184}, [%rd31+120];
	st.shared.v2.u32 	[_ZZ18propagate_boundaryPK10boundariesPS_PK5nodesPS3_PK6paramsE10s_boundary], {%r153, %r154};
	st.shared.v2.u32 	[_ZZ18propagate_boundaryPK10boundariesPS_PK5nodesPS3_PK6paramsE10s_boundary+8], {%r155, %r156};
	st.shared.v2.u32 	[_ZZ18propagate_boundaryPK10boundariesPS_PK5nodesPS3_PK6paramsE10s_boundary+16], {%r157, %r158};
	st.shared.v2.u32 	[_ZZ18propagate_boundaryPK10boundariesPS_PK5nodesPS3_PK6paramsE10s_boundary+24], {%r159, %r160};
	st.shared.v2.u32 	[_ZZ18propagate_boundaryPK10boundariesPS_PK5nodesPS3_PK6paramsE10s_boundary+32], {%r161, %r162};
	st.shared.v2.u32 	[_ZZ18propagate_boundaryPK10boundariesPS_PK5nodesPS3_PK6paramsE10s_boundary+40], {%r163, %r164};
	st.shared.v2.u32 	[_ZZ18propagate_boundaryPK10boundariesPS_PK5nodesPS3_PK6paramsE10s_boundary+48], {%r165, %r166};
	st.shared.v2.u32 	[_ZZ18propagate_boundaryPK10boundariesPS_PK5nodesPS3_PK6paramsE10s_boundary+56], {%r167, %r168};
	st.shared.v2.u32 	[_ZZ18propagate_boundaryPK10boundariesPS_PK5nodesPS3_PK6paramsE10s_boundary+64], {%r169, %r170};
	st.shared.v2.u32 	[_ZZ18propagate_boundaryPK10boundariesPS_PK5nodesPS3_PK6paramsE10s_boundary+72], {%r171, %r172};
	st.shared.v2.u32 	[_ZZ18propagate_boundaryPK10boundariesPS_PK5nodesPS3_PK6paramsE10s_boundary+80], {%r173, %r174};
	st.shared.v2.u32 	[_ZZ18propagate_boundaryPK10boundariesPS_PK5nodesPS3_PK6paramsE10s_boundary+88], {%r175, %r176};
	st.shared.v2.u32 	[_ZZ18propagate_boundaryPK10boundariesPS_PK5nodesPS3_PK6paramsE10s_boundary+96], {%r177, %r178};
	st.shared.v2.u32 	[_ZZ18propagate_boundaryPK10boundariesPS_PK5nodesPS3_PK6paramsE10s_boundary+104], {%r179, %r180};
	st.shared.v2.u32 	[_ZZ18propagate_boundaryPK10boundariesPS_PK5nodesPS3_PK6paramsE10s_boundary+112], {%r181, %r182};
	st.shared.v2.u32 	[_ZZ18propagate_boundaryPK10boundariesPS_PK5nodesPS3_PK6paramsE10s_boundary+120], {%r183, %r184};
	setp.gt.s32 	%p5, %r387, 2;
	mov.b32 	%f1271, %r153;
	mov.b32 	%f1270, %r159;
	{ .reg .b32 tmp; mov.b64 {tmp, %r185}, %rd32; }
	mov.b32 	%f1269, %r185;
	{ .reg .b32 tmp; mov.b64 {tmp, %r64}, %rd33; }
	@%p5 bra 	$L__BB1_10;
	ld.const.f32 	%f71, [dt];
	mov.b32 	%f1268, %r64;
	mov.b32 	%r384, 0;
$L__BB1_9:
	mov.f32 	%f74, %f1269;
	mov.f32 	%f73, %f1268;
	shl.b32 	%r376, %r384, 2;
	mov.u32 	%r377, _ZZ18propagate_boundaryPK10boundariesPS_PK5nodesPS3_PK6paramsE10s_boundary;
	add.s32 	%r378, %r377, %r376;
	fma.rn.f32 	%f1229, %f1271, %f71, %f1270;
	st.shared.f32 	[%r378+24], %f1229;
	add.s32 	%r384, %r384, 1;
	shl.b32 	%r379, %r384, 2;
	add.s32 	%r380, %r377, %r379;
	ld.shared.f32 	%f1269, [%r380+4];
	ld.shared.f32 	%f1268, [%r380+28];
	mov.f32 	%f1270, %f73;
	mov.f32 	%f1271, %f74;
	bra.uni 	$L__BB1_9;
$L__BB1_10:
	setp.ne.s32 	%p6, %r1, 1;
	@%p6 bra 	$L__BB1_12;
	mov.b32 	%r186, 0;
	st.shared.u32 	[_ZZ18propagate_boundaryPK10boundariesPS_PK5nodesPS3_PK6paramsE15s_bound_delta_v], %r186;
	st.shared.u32 	[_ZZ18propagate_boundaryPK10boundariesPS_PK5nodesPS3_PK6paramsE15s_bound_delta_v+4], %r186;
	st.shared.u32 	[_ZZ18propagate_boundaryPK10boundariesPS_PK5nodesPS3_PK6paramsE15s_bound_delta_v+8], %r186;
$L__BB1_12:
	bar.sync 	0;
	ld.shared.v2.f32 	{%f801, %f802}, [_ZZ18propagate_boundaryPK10boundariesPS_PK5nodesPS3_PK6paramsE10s_boundary+24];
	cvt.rn.f32.s32 	%f803, %r61;
	sub.f32 	%f804, %f801, %f803;
	abs.f32 	%f805, %f804;
	ld.shared.u32 	%r67, [_ZZ18propagate_boundaryPK10boundariesPS_PK5nodesPS3_PK6paramsE6s_dims_$_0];
	cvt.rn.f32.s32 	%f806, %r67;
	sub.f32 	%f807, %f806, %f805;
	min.f32 	%f808, %f805, %f807;
	cvt.rn.f32.s32 	%f809, %r5;
	sub.f32 	%f810, %f802, %f809;
	ld.shared.u32 	%r68, [_ZZ18propagate_boundaryPK10boundariesPS_PK5nodesPS3_PK6paramsE6s_dims_$_1];
	cvt.rn.f32.s32 	%f811, %r68;
	sub.f32 	%f812, %f811, %f810;
	min.f32 	%f813, %f810, %f812;
	ld.shared.f32 	%f814, [_ZZ18propagate_boundaryPK10boundariesPS_PK5nodesPS3_PK6paramsE10s_boundary+32];
	cvt.rn.f32.s32 	%f815, %r6;
	sub.f32 	%f816, %f814, %f815;
	ld.shared.u32 	%r69, [_ZZ18propagate_boundaryPK10boundariesPS_PK5nodesPS3_PK6paramsE6s_dims_$_2];
	cvt.rn.f32.s32 	%f817, %r69;
	sub.f32 	%f818, %f817, %f816;
	min.f32 	%f819, %f816, %f818;
	mul.f32 	%f820, %f813, %f813;
	fma.rn.f32 	%f821, %f808, %f808, %f820;
	fma.rn.f32 	%f822, %f819, %f819, %f821;
	sqrt.rn.f32 	%f823, %f822;
	ld.shared.f32 	%f824, [_ZZ18propagate_boundaryPK10boundariesPS_PK5nodesPS3_PK6paramsE10s_boundary+88];
	setp.gtu.f32 	%p7, %f823, %f824;
	mov.f32 	%f1614, 0f00000000;
	mov.f32 	%f1615, 0f00000000;
	mov.f32 	%f1616, 0f00000000;
	mov.f32 	%f1617, 0f00000000;
	mov.f32 	%f1618, 0f00000000;
	mov.f32 	%f1619, 0f00000000;
	mov.f32 	%f1620, 0f00000000;
	mov.f32 	%f1621, 0f00000000;
	mov.f32 	%f1622, 0f00000000;
	mov.f32 	%f1623, 0f00000000;
	mov.f32 	%f1624, 0f00000000;
	mov.f32 	%f1625, 0f00000000;
	mov.f32 	%f1626, 0f00000000;
	mov.f32 	%f1627, 0f00000000;
	mov.f32 	%f1628, 0f00000000;
	mov.f32 	%f1629, 0f00000000;
	mov.f32 	%f1630, 0f00000000;
	mov.f32 	%f1631, 0f00000000;
	mov.f32 	%f1248, 0f00000000;
	@%p7 bra 	$L__BB1_15;
	setp.ne.s32 	%p8, %r62, 0;
	mov.b32 	%r62, 1;
	mov.f32 	%f67, %f1248;
	@%p8 bra 	$L__BB1_70;
	ld.shared.f32 	%f827, [_ZZ18propagate_boundaryPK10boundariesPS_PK5nodesPS3_PK6paramsE10s_boundary+48];
	sub.f32 	%f828, %f66, %f65;
	div.rn.f32 	%f829, %f828, %f827;
	cvt.rn.f32.s32 	%f830, %r7;
	fma.rn.f32 	%f831, %f829, %f830, 0f00000000;
	fma.rn.f32 	%f832, %f829, %f24, 0f00000000;
	fma.rn.f32 	%f833, %f829, %f25, 0f00000000;
	sub.f32 	%f834, %f64, %f63;
	div.rn.f32 	%f835, %f834, %f827;
	fma.rn.f32 	%f836, %f835, %f26, %f831;
	fma.rn.f32 	%f837, %f835, %f27, %f832;
	fma.rn.f32 	%f838, %f835, %f28, %f833;
	sub.f32 	%f839, %f62, %f61;
	div.rn.f32 	%f840, %f839, %f827;
	fma.rn.f32 	%f841, %f840, %f29, %f836;
	fma.rn.f32 	%f842, %f840, %f30, %f837;
	fma.rn.f32 	%f843, %f840, %f31, %f838;
	sub.f32 	%f844, %f60, %f59;
	div.rn.f32 	%f845, %f844, %f827;
	fma.rn.f32 	%f846, %f845, %f32, %f841;
	fma.rn.f32 	%f847, %f845, %f33, %f842;
	fma.rn.f32 	%f848, %f845, %f34, %f843;
	sub.f32 	%f849, %f58, %f57;
	div.rn.f32 	%f850, %f849, %f827;
	fma.rn.f32 	%f851, %f850, %f35, %f846;
	fma.rn.f32 	%f852, %f850, %f36, %f847;
	fma.rn.f32 	%f853, %f850, %f37, %f848;
	sub.f32 	%f854, %f56, %f55;
	div.rn.f32 	%f855, %f854, %f827;
	fma.rn.f32 	%f856, %f855, %f38, %f851;
	fma.rn.f32 	%f857, %f855, %f39, %f852;
	fma.rn.f32 	%f858, %f855, %f40, %f853;
	sub.f32 	%f859, %f54, %f53;
	div.rn.f32 	%f860, %f859, %f827;
	fma.rn.f32 	%f861, %f860, %f41, %f856;
	fma.rn.f32 	%f862, %f860, %f42, %f857;
	fma.rn.f32 	%f863, %f860, %f43, %f858;
	sub.f32 	%f864, %f52, %f51;
	div.rn.f32 	%f865, %f864, %f827;
	fma.rn.f32 	%f866, %f865, %f44, %f861;
	fma.rn.f32 	%f867, %f865, %f45, %f862;
	fma.rn.f32 	%f868, %f865, %f46, %f863;
	sub.f32 	%f869, %f50, %f49;
	div.rn.f32 	%f870, %f869, %f827;
	cvt.rn.f32.s32 	%f871, %r15;
	fma.rn.f32 	%f872, %f870, %f871, %f866;
	fma.rn.f32 	%f873, %f870, %f47, %f867;
	fma.rn.f32 	%f874, %f870, %f48, %f868;
	atom.shared.add.f32 	%f875, [_ZZ18propagate_boundaryPK10boundariesPS_PK5nodesPS3_PK6paramsE15s_bound_delta_v], %f872;
	atom.shared.add.f32 	%f876, [_ZZ18propagate_boundaryPK10boundariesPS_PK5nodesPS3_PK6paramsE15s_bound_delta_v+4], %f873;
	atom.shared.add.f32 	%f877, [_ZZ18propagate_boundaryPK10boundariesPS_PK5nodesPS3_PK6paramsE15s_bound_delta_v+8], %f874;
	mov.f32 	%f67, %f1248;
	bra.uni 	$L__BB1_70;
$L__BB1_15:
	setp.eq.s32 	%p9, %r62, 0;
	mov.b32 	%r62, 0;
	mov.f32 	%f1614, %f49;
	mov.f32 	%f1615, %f50;
	mov.f32 	%f1616, %f51;
	mov.f32 	%f1617, %f52;
	mov.f32 	%f1618, %f53;
	mov.f32 	%f1619, %f54;
	mov.f32 	%f1620, %f55;
	mov.f32 	%f1621, %f56;
	mov.f32 	%f1622, %f57;
	mov.f32 	%f1623, %f58;
	mov.f32 	%f1624, %f59;
	mov.f32 	%f1625, %f60;
	mov.f32 	%f1626, %f61;
	mov.f32 	%f1627, %f62;
	mov.f32 	%f1628, %f63;
	mov.f32 	%f1629, %f64;
	mov.f32 	%f1630, %f65;
	mov.f32 	%f1631, %f66;
	@%p9 bra 	$L__BB1_70;
	mul.lo.s32 	%r70, %r67, %r68;
	add.s32 	%r190, %r7, %r61;
	add.s32 	%r191, %r190, %r67;
	rem.s32 	%r192, %r191, %r67;
	add.s32 	%r193, %r16, %r68;
	rem.s32 	%r194, %r193, %r68;
	mad.lo.s32 	%r195, %r194, %r67, %r192;
	add.s32 	%r196, %r17, %r69;
	rem.s32 	%r197, %r196, %r69;
	mad.lo.s32 	%r198, %r70, %r197, %r195;
	cvt.u64.u32 	%rd34, %r198;
	cvt.s64.s16 	%rd35, %rd34;
	mad.lo.s64 	%rd5, %rd35, 108, %rd3;
	ld.global.u32 	%r199, [%rd5];
	setp.ne.s32 	%p10, %r199, 0;
	mov.b16 	%rs39, 1;
	@%p10 bra 	$L__BB1_18;
	ld.global.f32 	%f878, [%rd5+4];
	add.f32 	%f67, %f878, %f67;
	ld.global.f32 	%f879, [%rd5+8];
	add.f32 	%f66, %f879, %f66;
	ld.global.f32 	%f880, [%rd5+12];
	add.f32 	%f65, %f880, %f65;
	ld.global.f32 	%f881, [%rd5+16];
	add.f32 	%f64, %f881, %f64;
	ld.global.f32 	%f882, [%rd5+20];
	add.f32 	%f63, %f882, %f63;
	ld.global.f32 	%f883, [%rd5+24];
	add.f32 	%f62, %f883, %f62;
	ld.global.f32 	%f884, [%rd5+28];
	add.f32 	%f61, %f884, %f61;
	ld.global.f32 	%f885, [%rd5+32];
	add.f32 	%f60, %f885, %f60;
	ld.global.f32 	%f886, [%rd5+36];
	add.f32 	%f59, %f886, %f59;
	ld.global.f32 	%f887, [%rd5+40];
	add.f32 	%f58, %f887, %f58;
	ld.global.f32 	%f888, [%rd5+44];
	add.f32 	%f57, %f888, %f57;
	ld.global.f32 	%f889, [%rd5+48];
	add.f32 	%f56, %f889, %f56;
	ld.global.f32 	%f890, [%rd5+52];
	add.f32 	%f55, %f890, %f55;
	ld.global.f32 	%f891, [%rd5+56];
	add.f32 	%f54, %f891, %f54;
	ld.global.f32 	%f892, [%rd5+60];
	add.f32 	%f53, %f892, %f53;
	ld.global.f32 	%f893, [%rd5+64];
	add.f32 	%f52, %f893, %f52;
	ld.global.f32 	%f894, [%rd5+68];
	add.f32 	%f51, %f894, %f51;
	ld.global.f32 	%f895, [%rd5+72];
	add.f32 	%f50, %f895, %f50;
	ld.global.f32 	%f896, [%rd5+76];
	add.f32 	%f49, %f896, %f49;
	mov.b16 	%rs39, 0;
$L__BB1_18:
	add.s32 	%r200, %r18, %r61;
	add.s32 	%r201, %r200, %r67;
	rem.s32 	%r202, %r201, %r67;
	add.s32 	%r203, %r19, %r68;
	rem.s32 	%r204, %r203, %r68;
	mad.lo.s32 	%r205, %r204, %r67, %r202;
	add.s32 	%r206, %r20, %r69;
	rem.s32 	%r207, %r206, %r69;
	mad.lo.s32 	%r208, %r70, %r207, %r205;
	cvt.u64.u32 	%rd36, %r208;
	cvt.s64.s16 	%rd37, %rd36;
	mad.lo.s64 	%rd6, %rd37, 108, %rd3;
	ld.global.u32 	%r209, [%rd6];
	setp.eq.s32 	%p11, %r209, 0;
	@%p11 bra 	$L__BB1_20;
	add.s16 	%rs39, %rs39, 1;
	bra.uni 	$L__BB1_21;
$L__BB1_20:
	ld.global.f32 	%f897, [%rd6+4];
	add.f32 	%f67, %f897, %f67;
	ld.global.f32 	%f898, [%rd6+8];
	add.f32 	%f66, %f898, %f66;
	ld.global.f32 	%f899, [%rd6+12];
	add.f32 	%f65, %f899, %f65;
	ld.global.f32 	%f900, [%rd6+16];
	add.f32 	%f64, %f900, %f64;
	ld.global.f32 	%f901, [%rd6+20];
	add.f32 	%f63, %f901, %f63;
	ld.global.f32 	%f902, [%rd6+24];
	add.f32 	%f62, %f902, %f62;
	ld.global.f32 	%f903, [%rd6+28];
	add.f32 	%f61, %f903, %f61;
	ld.global.f32 	%f904, [%rd6+32];
	add.f32 	%f60, %f904, %f60;
	ld.global.f32 	%f905, [%rd6+36];
	add.f32 	%f59, %f905, %f59;
	ld.global.f32 	%f906, [%rd6+40];
	add.f32 	%f58, %f906, %f58;
	ld.global.f32 	%f907, [%rd6+44];
	add.f32 	%f57, %f907, %f57;
	ld.global.f32 	%f908, [%rd6+48];
	add.f32 	%f56, %f908, %f56;
	ld.global.f32 	%f909, [%rd6+52];
	add.f32 	%f55, %f909, %f55;
	ld.global.f32 	%f910, [%rd6+56];
	add.f32 	%f54, %f910, %f54;
	ld.global.f32 	%f911, [%rd6+60];
	add.f32 	%f53, %f911, %f53;
	ld.global.f32 	%f912, [%rd6+64];
	add.f32 	%f52, %f912, %f52;
	ld.global.f32 	%f913, [%rd6+68];
	add.f32 	%f51, %f913, %f51;
	ld.global.f32 	%f914, [%rd6+72];
	add.f32 	%f50, %f914, %f50;
	ld.global.f32 	%f915, [%rd6+76];
	add.f32 	%f49, %f915, %f49;
$L__BB1_21:
	add.s32 	%r210, %r8, %r61;
	add.s32 	%r211, %r210, %r67;
	rem.s32 	%r212, %r211, %r67;
	add.s32 	%r213, %r21, %r68;
	rem.s32 	%r214, %r213, %r68;
	mad.lo.s32 	%r215, %r214, %r67, %r212;
	add.s32 	%r216, %r22, %r69;
	rem.s32 	%r217, %r216, %r69;
	mad.lo.s32 	%r218, %r70, %r217, %r215;
	cvt.u64.u32 	%rd38, %r218;
	cvt.s64.s16 	%rd39, %rd38;
	mad.lo.s64 	%rd7, %rd39, 108, %rd3;
	ld.global.u32 	%r219, [%rd7];
	setp.eq.s32 	%p12, %r219, 0;
	@%p12 bra 	$L__BB1_23;
	add.s16 	%rs39, %rs39, 1;
	bra.uni 	$L__BB1_24;
$L__BB1_23:
	ld.global.f32 	%f916, [%rd7+4];
	add.f32 	%f67, %f916, %f67;
	ld.global.f32 	%f917, [%rd7+8];
	add.f32 	%f66, %f917, %f66;
	ld.global.f32 	%f918, [%rd7+12];
	add.f32 	%f65, %f918, %f65;
	ld.global.f32 	%f919, [%rd7+16];
	add.f32 	%f64, %f919, %f64;
	ld.global.f32 	%f920, [%rd7+20];
	add.f32 	%f63, %f920, %f63;
	ld.global.f32 	%f921, [%rd7+24];
	add.f32 	%f62, %f921, %f62;
	ld.global.f32 	%f922, [%rd7+28];
	add.f32 	%f61, %f922, %f61;
	ld.global.f32 	%f923, [%rd7+32];
	add.f32 	%f60, %f923, %f60;
	ld.global.f32 	%f924, [%rd7+36];
	add.f32 	%f59, %f924, %f59;
	ld.global.f32 	%f925, [%rd7+40];
	add.f32 	%f58, %f925, %f58;
	ld.global.f32 	%f926, [%rd7+44];
	add.f32 	%f57, %f926, %f57;
	ld.global.f32 	%f927, [%rd7+48];
	add.f32 	%f56, %f927, %f56;
	ld.global.f32 	%f928, [%rd7+52];
	add.f32 	%f55, %f928, %f55;
	ld.global.f32 	%f929, [%rd7+56];
	add.f32 	%f54, %f929, %f54;
	ld.global.f32 	%f930, [%rd7+60];
	add.f32 	%f53, %f930, %f53;
	ld.global.f32 	%f931, [%rd7+64];
	add.f32 	%f52, %f931, %f52;
	ld.global.f32 	%f932, [%rd7+68];
	add.f32 	%f51, %f932, %f51;
	ld.global.f32 	%f933, [%rd7+72];
	add.f32 	%f50, %f933, %f50;
	ld.global.f32 	%f934, [%rd7+76];
	add.f32 	%f49, %f934, %f49;
$L__BB1_24:
	add.s32 	%r220, %r23, %r61;
	add.s32 	%r221, %r220, %r67;
	rem.s32 	%r222, %r221, %r67;
	add.s32 	%r223, %r24, %r68;
	rem.s32 	%r224, %r223, %r68;
	mad.lo.s32 	%r225, %r224, %r67, %r222;
	add.s32 	%r226, %r25, %r69;
	rem.s32 	%r227, %r226, %r69;
	mad.lo.s32 	%r228, %r70, %r227, %r225;
	cvt.u64.u32 	%rd40, %r228;
	cvt.s64.s16 	%rd41, %rd40;
	mad.lo.s64 	%rd8, %rd41, 108, %rd3;
	ld.global.u32 	%r229, [%rd8];
	setp.eq.s32 	%p13, %r229, 0;
	@%p13 bra 	$L__BB1_26;
	add.s16 	%rs39, %rs39, 1;
	bra.uni 	$L__BB1_27;
$L__BB1_26:
	ld.global.f32 	%f935, [%rd8+4];
	add.f32 	%f67, %f935, %f67;
	ld.global.f32 	%f936, [%rd8+8];
	add.f32 	%f66, %f936, %f66;
	ld.global.f32 	%f937, [%rd8+12];
	add.f32 	%f65, %f937, %f65;
	ld.global.f32 	%f938, [%rd8+16];
	add.f32 	%f64, %f938, %f64;
	ld.global.f32 	%f939, [%rd8+20];
	add.f32 	%f63, %f939, %f63;
	ld.global.f32 	%f940, [%rd8+24];
	add.f32 	%f62, %f940, %f62;
	ld.global.f32 	%f941, [%rd8+28];
	add.f32 	%f61, %f941, %f61;
	ld.global.f32 	%f942, [%rd8+32];
	add.f32 	%f60, %f942, %f60;
	ld.global.f32 	%f943, [%rd8+36];
	add.f32 	%f59, %f943, %f59;
	ld.global.f32 	%f944, [%rd8+40];
	add.f32 	%f58, %f944, %f58;
	ld.global.f32 	%f945, [%rd8+44];
	add.f32 	%f57, %f945, %f57;
	ld.global.f32 	%f946, [%rd8+48];
	add.f32 	%f56, %f946, %f56;
	ld.global.f32 	%f947, [%rd8+52];
	add.f32 	%f55, %f947, %f55;
	ld.global.f32 	%f948, [%rd8+56];
	add.f32 	%f54, %f948, %f54;
	ld.global.f32 	%f949, [%rd8+60];
	add.f32 	%f53, %f949, %f53;
	ld.global.f32 	%f950, [%rd8+64];
	add.f32 	%f52, %f950, %f52;
	ld.global.f32 	%f951, [%rd8+68];
	add.f32 	%f51, %f951, %f51;
	ld.global.f32 	%f952, [%rd8+72];
	add.f32 	%f50, %f952, %f50;
	ld.global.f32 	%f953, [%rd8+76];
	add.f32 	%f49, %f953, %f49;
$L__BB1_27:
	add.s32 	%r230, %r9, %r61;
	add.s32 	%r231, %r230, %r67;
	rem.s32 	%r232, %r231, %r67;
	add.s32 	%r233, %r26, %r68;
	rem.s32 	%r234, %r233, %r68;
	mad.lo.s32 	%r235, %r234, %r67, %r232;
	add.s32 	%r236, %r27, %r69;
	rem.s32 	%r237, %r236, %r69;
	mad.lo.s32 	%r238, %r70, %r237, %r235;
	cvt.u64.u32 	%rd42, %r238;
	cvt.s64.s16 	%rd43, %rd42;
	mad.lo.s64 	%rd9, %rd43, 108, %rd3;
	ld.global.u32 	%r239, [%rd9];
	setp.eq.s32 	%p14, %r239, 0;
	@%p14 bra 	$L__BB1_29;
	add.s16 	%rs39, %rs39, 1;
	bra.uni 	$L__BB1_30;
$L__BB1_29:
	ld.global.f32 	%f954, [%rd9+4];
	add.f32 	%f67, %f954, %f67;
	ld.global.f32 	%f955, [%rd9+8];
	add.f32 	%f66, %f955, %f66;
	ld.global.f32 	%f956, [%rd9+12];
	add.f32 	%f65, %f956, %f65;
	ld.global.f32 	%f957, [%rd9+16];
	add.f32 	%f64, %f957, %f64;
	ld.global.f32 	%f958, [%rd9+20];
	add.f32 	%f63, %f958, %f63;
	ld.global.f32 	%f959, [%rd9+24];
	add.f32 	%f62, %f959, %f62;
	ld.global.f32 	%f960, [%rd9+28];
	add.f32 	%f61, %f960, %f61;
	ld.global.f32 	%f961, [%rd9+32];
	add.f32 	%f60, %f961, %f60;
	ld.global.f32 	%f962, [%rd9+36];
	add.f32 	%f59, %f962, %f59;
	ld.global.f32 	%f963, [%rd9+40];
	add.f32 	%f58, %f963, %f58;
	ld.global.f32 	%f964, [%rd9+44];
	add.f32 	%f57, %f964, %f57;
	ld.global.f32 	%f965, [%rd9+48];
	add.f32 	%f56, %f965, %f56;
	ld.global.f32 	%f966, [%rd9+52];
	add.f32 	%f55, %f966, %f55;
	ld.global.f32 	%f967, [%rd9+56];
	add.f32 	%f54, %f967, %f54;
	ld.global.f32 	%f968, [%rd9+60];
	add.f32 	%f53, %f968, %f53;
	ld.global.f32 	%f969, [%rd9+64];
	add.f32 	%f52, %f969, %f52;
	ld.global.f32 	%f970, [%rd9+68];
	add.f32 	%f51, %f970, %f51;
	ld.global.f32 	%f971, [%rd9+72];
	add.f32 	%f50, %f971, %f50;
	ld.global.f32 	%f972, [%rd9+76];
	add.f32 	%f49, %f972, %f49;
$L__BB1_30:
	add.s32 	%r240, %r28, %r61;
	add.s32 	%r241, %r240, %r67;
	rem.s32 	%r242, %r241, %r67;
	add.s32 	%r243, %r29, %r68;
	rem.s32 	%r244, %r243, %r68;
	mad.lo.s32 	%r245, %r244, %r67, %r242;
	add.s32 	%r246, %r30, %r69;
	rem.s32 	%r247, %r246, %r69;
	mad.lo.s32 	%r248, %r70, %r247, %r245;
	cvt.u64.u32 	%rd44, %r248;
	cvt.s64.s16 	%rd45, %rd44;
	mad.lo.s64 	%rd10, %rd45, 108, %rd3;
	ld.global.u32 	%r249, [%rd10];
	setp.eq.s32 	%p15, %r249, 0;
	@%p15 bra 	$L__BB1_32;
	add.s16 	%rs39, %rs39, 1;
	bra.uni 	$L__BB1_33;
$L__BB1_32:
	ld.global.f32 	%f973, [%rd10+4];
	add.f32 	%f67, %f973, %f67;
	ld.global.f32 	%f974, [%rd10+8];
	add.f32 	%f66, %f974, %f66;
	ld.global.f32 	%f975, [%rd10+12];
	add.f32 	%f65, %f975, %f65;
	ld.global.f32 	%f976, [%rd10+16];
	add.f32 	%f64, %f976, %f64;
	ld.global.f32 	%f977, [%rd10+20];
	add.f32 	%f63, %f977, %f63;
	ld.global.f32 	%f978, [%rd10+24];
	add.f32 	%f62, %f978, %f62;
	ld.global.f32 	%f979, [%rd10+28];
	add.f32 	%f61, %f979, %f61;
	ld.global.f32 	%f980, [%rd10+32];
	add.f32 	%f60, %f980, %f60;
	ld.global.f32 	%f981, [%rd10+36];
	add.f32 	%f59, %f981, %f59;
	ld.global.f32 	%f982, [%rd10+40];
	add.f32 	%f58, %f982, %f58;
	ld.global.f32 	%f983, [%rd10+44];
	add.f32 	%f57, %f983, %f57;
	ld.global.f32 	%f984, [%rd10+48];
	add.f32 	%f56, %f984, %f56;
	ld.global.f32 	%f985, [%rd10+52];
	add.f32 	%f55, %f985, %f55;
	ld.global.f32 	%f986, [%rd10+56];
	add.f32 	%f54, %f986, %f54;
	ld.global.f32 	%f987, [%rd10+60];
	add.f32 	%f53, %f987, %f53;
	ld.global.f32 	%f988, [%rd10+64];
	add.f32 	%f52, %f988, %f52;
	ld.global.f32 	%f989, [%rd10+68];
	add.f32 	%f51, %f989, %f51;
	ld.global.f32 	%f990, [%rd10+72];
	add.f32 	%f50, %f990, %f50;
	ld.global.f32 	%f991, [%rd10+76];
	add.f32 	%f49, %f991, %f49;
$L__BB1_33:
	add.s32 	%r250, %r10, %r61;
	add.s32 	%r251, %r250, %r67;
	rem.s32 	%r252, %r251, %r67;
	add.s32 	%r253, %r31, %r68;
	rem.s32 	%r254, %r253, %r68;
	mad.lo.s32 	%r255, %r254, %r67, %r252;
	add.s32 	%r256, %r32, %r69;
	rem.s32 	%r257, %r256, %r69;
	mad.lo.s32 	%r258, %r70, %r257, %r255;
	cvt.u64.u32 	%rd46, %r258;
	cvt.s64.s16 	%rd47, %rd46;
	mad.lo.s64 	%rd11, %rd47, 108, %rd3;
	ld.global.u32 	%r259, [%rd11];
	setp.eq.s32 	%p16, %r259, 0;
	@%p16 bra 	$L__BB1_35;
	add.s16 	%rs39, %rs39, 1;
	bra.uni 	$L__BB1_36;
$L__BB1_35:
	ld.global.f32 	%f992, [%rd11+4];
	add.f32 	%f67, %f992, %f67;
	ld.global.f32 	%f993, [%rd11+8];
	add.f32 	%f66, %f993, %f66;
	ld.global.f32 	%f994, [%rd11+12];
	add.f32 	%f65, %f994, %f65;
	ld.global.f32 	%f995, [%rd11+16];
	add.f32 	%f64, %f995, %f64;
	ld.global.f32 	%f996, [%rd11+20];
	add.f32 	%f63, %f996, %f63;
	ld.global.f32 	%f997, [%rd11+24];
	add.f32 	%f62, %f997, %f62;
	ld.global.f32 	%f998, [%rd11+28];
	add.f32 	%f61, %f998, %f61;
	ld.global.f32 	%f999, [%rd11+32];
	add.f32 	%f60, %f999, %f60;
	ld.global.f32 	%f1000, [%rd11+36];
	add.f32 	%f59, %f1000, %f59;
	ld.global.f32 	%f1001, [%rd11+40];
	add.f32 	%f58, %f1001, %f58;
	ld.global.f32 	%f1002, [%rd11+44];
	add.f32 	%f57, %f1002, %f57;
	ld.global.f32 	%f1003, [%rd11+48];
	add.f32 	%f56, %f1003, %f56;
	ld.global.f32 	%f1004, [%rd11+52];
	add.f32 	%f55, %f1004, %f55;
	ld.global.f32 	%f1005, [%rd11+56];
	add.f32 	%f54, %f1005, %f54;
	ld.global.f32 	%f1006, [%rd11+60];
	add.f32 	%f53, %f1006, %f53;
	ld.global.f32 	%f1007, [%rd11+64];
	add.f32 	%f52, %f1007, %f52;
	ld.global.f32 	%f1008, [%rd11+68];
	add.f32 	%f51, %f1008, %f51;
	ld.global.f32 	%f1009, [%rd11+72];
	add.f32 	%f50, %f1009, %f50;
	ld.global.f32 	%f1010, [%rd11+76];
	add.f32 	%f49, %f1010, %f49;
$L__BB1_36:
	add.s32 	%r260, %r33, %r61;
	add.s32 	%r261, %r260, %r67;
	rem.s32 	%r262, %r261, %r67;
	add.s32 	%r263, %r34, %r68;
	rem.s32 	%r264, %r263, %r68;
	mad.lo.s32 	%r265, %r264, %r67, %r262;
	add.s32 	%r266, %r35, %r69;
	rem.s32 	%r267, %r266, %r69;
	mad.lo.s32 	%r268, %r70, %r267, %r265;
	cvt.u64.u32 	%rd48, %r268;
	cvt.s64.s16 	%rd49, %rd48;
	mad.lo.s64 	%rd12, %rd49, 108, %rd3;
	ld.global.u32 	%r269, [%rd12];
	setp.eq.s32 	%p17, %r269, 0;
	@%p17 bra 	$L__BB1_38;
	add.s16 	%rs39, %rs39, 1;
	bra.uni 	$L__BB1_39;
$L__BB1_38:
	ld.global.f32 	%f1011, [%rd12+4];
	add.f32 	%f67, %f1011, %f67;
	ld.global.f32 	%f1012, [%rd12+8];
	add.f32 	%f66, %f1012, %f66;
	ld.global.f32 	%f1013, [%rd12+12];
	add.f32 	%f65, %f1013, %f65;
	ld.global.f32 	%f1014, [%rd12+16];
	add.f32 	%f64, %f1014, %f64;
	ld.global.f32 	%f1015, [%rd12+20];
	add.f32 	%f63, %f1015, %f63;
	ld.global.f32 	%f1016, [%rd12+24];
	add.f32 	%f62, %f1016, %f62;
	ld.global.f32 	%f1017, [%rd12+28];
	add.f32 	%f61, %f1017, %f61;
	ld.global.f32 	%f1018, [%rd12+32];
	add.f32 	%f60, %f1018, %f60;
	ld.global.f32 	%f1019, [%rd12+36];
	add.f32 	%f59, %f1019, %f59;
	ld.global.f32 	%f1020, [%rd12+40];
	add.f32 	%f58, %f1020, %f58;
	ld.global.f32 	%f1021, [%rd12+44];
	add.f32 	%f57, %f1021, %f57;
	ld.global.f32 	%f1022, [%rd12+48];
	add.f32 	%f56, %f1022, %f56;
	ld.global.f32 	%f1023, [%rd12+52];
	add.f32 	%f55, %f1023, %f55;
	ld.global.f32 	%f1024, [%rd12+56];
	add.f32 	%f54, %f1024, %f54;
	ld.global.f32 	%f1025, [%rd12+60];
	add.f32 	%f53, %f1025, %f53;
	ld.global.f32 	%f1026, [%rd12+64];
	add.f32 	%f52, %f1026, %f52;
	ld.global.f32 	%f1027, [%rd12+68];
	add.f32 	%f51, %f1027, %f51;
	ld.global.f32 	%f1028, [%rd12+72];
	add.f32 	%f50, %f1028, %f50;
	ld.global.f32 	%f1029, [%rd12+76];
	add.f32 	%f49, %f1029, %f49;
$L__BB1_39:
	add.s32 	%r270, %r11, %r61;
	add.s32 	%r271, %r270, %r67;
	rem.s32 	%r272, %r271, %r67;
	add.s32 	%r273, %r36, %r68;
	rem.s32 	%r274, %r273, %r68;
	mad.lo.s32 	%r275, %r274, %r67, %r272;
	add.s32 	%r276, %r37, %r69;
	rem.s32 	%r277, %r276, %r69;
	mad.lo.s32 	%r278, %r70, %r277, %r275;
	cvt.u64.u32 	%rd50, %r278;
	cvt.s64.s16 	%rd51, %rd50;
	mad.lo.s64 	%rd13, %rd51, 108, %rd3;
	ld.global.u32 	%r279, [%rd13];
	setp.eq.s32 	%p18, %r279, 0;
	@%p18 bra 	$L__BB1_41;
	add.s16 	%rs39, %rs39, 1;
	bra.uni 	$L__BB1_42;
$L__BB1_41:
	ld.global.f32 	%f1030, [%rd13+4];
	add.f32 	%f67, %f1030, %f67;
	ld.global.f32 	%f1031, [%rd13+8];
	add.f32 	%f66, %f1031, %f66;
	ld.global.f32 	%f1032, [%rd13+12];
	add.f32 	%f65, %f1032, %f65;
	ld.global.f32 	%f1033, [%rd13+16];
	add.f32 	%f64, %f1033, %f64;
	ld.global.f32 	%f1034, [%rd13+20];
	add.f32 	%f63, %f1034, %f63;
	ld.global.f32 	%f1035, [%rd13+24];
	add.f32 	%f62, %f1035, %f62;
	ld.global.f32 	%f1036, [%rd13+28];
	add.f32 	%f61, %f1036, %f61;
	ld.global.f32 	%f1037, [%rd13+32];
	add.f32 	%f60, %f1037, %f60;
	ld.global.f32 	%f1038, [%rd13+36];
	add.f32 	%f59, %f1038, %f59;
	ld.global.f32 	%f1039, [%rd13+40];
	add.f32 	%f58, %f1039, %f58;
	ld.global.f32 	%f1040, [%rd13+44];
	add.f32 	%f57, %f1040, %f57;
	ld.global.f32 	%f1041, [%rd13+48];
	add.f32 	%f56, %f1041, %f56;
	ld.global.f32 	%f1042, [%rd13+52];
	add.f32 	%f55, %f1042, %f55;
	ld.global.f32 	%f1043, [%rd13+56];
	add.f32 	%f54, %f1043, %f54;
	ld.global.f32 	%f1044, [%rd13+60];
	add.f32 	%f53, %f1044, %f53;
	ld.global.f32 	%f1045, [%rd13+64];
	add.f32 	%f52, %f1045, %f52;
	ld.global.f32 	%f1046, [%rd13+68];
	add.f32 	%f51, %f1046, %f51;
	ld.global.f32 	%f1047, [%rd13+72];
	add.f32 	%f50, %f1047, %f50;
	ld.global.f32 	%f1048, [%rd13+76];
	add.f32 	%f49, %f1048, %f49;
$L__BB1_42:
	add.s32 	%r280, %r38, %r61;
	add.s32 	%r281, %r280, %r67;
	rem.s32 	%r282, %r281, %r67;
	add.s32 	%r283, %r39, %r68;
	rem.s32 	%r284, %r283, %r68;
	mad.lo.s32 	%r285, %r284, %r67, %r282;
	add.s32 	%r286, %r40, %r69;
	rem.s32 	%r287, %r286, %r69;
	mad.lo.s32 	%r288, %r70, %r287, %r285;
	cvt.u64.u32 	%rd52, %r288;
	cvt.s64.s16 	%rd53, %rd52;
	mad.lo.s64 	%rd14, %rd53, 108, %rd3;
	ld.global.u32 	%r289, [%rd14];
	setp.eq.s32 	%p19, %r289, 0;
	@%p19 bra 	$L__BB1_44;
	add.s16 	%rs39, %rs39, 1;
	bra.uni 	$L__BB1_45;
$L__BB1_44:
	ld.global.f32 	%f1049, [%rd14+4];
	add.f32 	%f67, %f1049, %f67;
	ld.global.f32 	%f1050, [%rd14+8];
	add.f32 	%f66, %f1050, %f66;
	ld.global.f32 	%f1051, [%rd14+12];
	add.f32 	%f65, %f1051, %f65;
	ld.global.f32 	%f1052, [%rd14+16];
	add.f32 	%f64, %f1052, %f64;
	ld.global.f32 	%f1053, [%rd14+20];
	add.f32 	%f63, %f1053, %f63;
	ld.global.f32 	%f1054, [%rd14+24];
	add.f32 	%f62, %f1054, %f62;
	ld.global.f32 	%f1055, [%rd14+28];
	add.f32 	%f61, %f1055, %f61;
	ld.global.f32 	%f1056, [%rd14+32];
	add.f32 	%f60, %f1056, %f60;
	ld.global.f32 	%f1057, [%rd14+36];
	add.f32 	%f59, %f1057, %f59;
	ld.global.f32 	%f1058, [%rd14+40];
	add.f32 	%f58, %f1058, %f58;
	ld.global.f32 	%f1059, [%rd14+44];
	add.f32 	%f57, %f1059, %f57;
	ld.global.f32 	%f1060, [%rd14+48];
	add.f32 	%f56, %f1060, %f56;
	ld.global.f32 	%f1061, [%rd14+52];
	add.f32 	%f55, %f1061, %f55;
	ld.global.f32 	%f1062, [%rd14+56];
	add.f32 	%f54, %f1062, %f54;
	ld.global.f32 	%f1063, [%rd14+60];
	add.f32 	%f53, %f1063, %f53;
	ld.global.f32 	%f1064, [%rd14+64];
	add.f32 	%f52, %f1064, %f52;
	ld.global.f32 	%f1065, [%rd14+68];
	add.f32 	%f51, %f1065, %f51;
	ld.global.f32 	%f1066, [%rd14+72];
	add.f32 	%f50, %f1066, %f50;
	ld.global.f32 	%f1067, [%rd14+76];
	add.f32 	%f49, %f1067, %f49;
$L__BB1_45:
	add.s32 	%r290, %r12, %r61;
	add.s32 	%r291, %r290, %r67;
	rem.s32 	%r292, %r291, %r67;
	add.s32 	%r293, %r41, %r68;
	rem.s32 	%r294, %r293, %r68;
	mad.lo.s32 	%r295, %r294, %r67, %r292;
	add.s32 	%r296, %r42, %r69;
	rem.s32 	%r297, %r296, %r69;
	mad.lo.s32 	%r298, %r70, %r297, %r295;
	cvt.u64.u32 	%rd54, %r298;
	cvt.s64.s16 	%rd55, %rd54;
	mad.lo.s64 	%rd15, %rd55, 108, %rd3;
	ld.global.u32 	%r299, [%rd15];
	setp.eq.s32 	%p20, %r299, 0;
	@%p20 bra 	$L__BB1_47;
	add.s16 	%rs39, %rs39, 1;
	bra.uni 	$L__BB1_48;
$L__BB1_47:
	ld.global.f32 	%f1068, [%rd15+4];
	add.f32 	%f67, %f1068, %f67;
	ld.global.f32 	%f1069, [%rd15+8];
	add.f32 	%f66, %f1069, %f66;
	ld.global.f32 	%f1070, [%rd15+12];
	add.f32 	%f65, %f1070, %f65;
	ld.global.f32 	%f1071, [%rd15+16];
	add.f32 	%f64, %f1071, %f64;
	ld.global.f32 	%f1072, [%rd15+20];
	add.f32 	%f63, %f1072, %f63;
	ld.global.f32 	%f1073, [%rd15+24];
	add.f32 	%f62, %f1073, %f62;
	ld.global.f32 	%f1074, [%rd15+28];
	add.f32 	%f61, %f1074, %f61;
	ld.global.f32 	%f1075, [%rd15+32];
	add.f32 	%f60, %f1075, %f60;
	ld.global.f32 	%f1076, [%rd15+36];
	add.f32 	%f59, %f1076, %f59;
	ld.global.f32 	%f1077, [%rd15+40];
	add.f32 	%f58, %f1077, %f58;
	ld.global.f32 	%f1078, [%rd15+44];
	add.f32 	%f57, %f1078, %f57;
	ld.global.f32 	%f1079, [%rd15+48];
	add.f32 	%f56, %f1079, %f56;
	ld.global.f32 	%f1080, [%rd15+52];
	add.f32 	%f55, %f1080, %f55;
	ld.global.f32 	%f1081, [%rd15+56];
	add.f32 	%f54, %f1081, %f54;
	ld.global.f32 	%f1082, [%rd15+60];
	add.f32 	%f53, %f1082, %f53;
	ld.global.f32 	%f1083, [%rd15+64];
	add.f32 	%f52, %f1083, %f52;
	ld.global.f32 	%f1084, [%rd15+68];
	add.f32 	%f51, %f1084, %f51;
	ld.global.f32 	%f1085, [%rd15+72];
	add.f32 	%f50, %f1085, %f50;
	ld.global.f32 	%f1086, [%rd15+76];
	add.f32 	%f49, %f1086, %f49;
$L__BB1_48:
	add.s32 	%r300, %r43, %r61;
	add.s32 	%r301, %r300, %r67;
	rem.s32 	%r302, %r301, %r67;
	add.s32 	%r303, %r44, %r68;
	rem.s32 	%r304, %r303, %r68;
	mad.lo.s32 	%r305, %r304, %r67, %r302;
	add.s32 	%r306, %r45, %r69;
	rem.s32 	%r307, %r306, %r69;
	mad.lo.s32 	%r308, %r70, %r307, %r305;
	cvt.u64.u32 	%rd56, %r308;
	cvt.s64.s16 	%rd57, %rd56;
	mad.lo.s64 	%rd16, %rd57, 108, %rd3;
	ld.global.u32 	%r309, [%rd16];
	setp.eq.s32 	%p21, %r309, 0;
	@%p21 bra 	$L__BB1_50;
	add.s16 	%rs39, %rs39, 1;
	bra.uni 	$L__BB1_51;
$L__BB1_50:
	ld.global.f32 	%f1087, [%rd16+4];
	add.f32 	%f67, %f1087, %f67;
	ld.global.f32 	%f1088, [%rd16+8];
	add.f32 	%f66, %f1088, %f66;
	ld.global.f32 	%f1089, [%rd16+12];
	add.f32 	%f65, %f1089, %f65;
	ld.global.f32 	%f1090, [%rd16+16];
	add.f32 	%f64, %f1090, %f64;
	ld.global.f32 	%f1091, [%rd16+20];
	add.f32 	%f63, %f1091, %f63;
	ld.global.f32 	%f1092, [%rd16+24];
	add.f32 	%f62, %f1092, %f62;
	ld.global.f32 	%f1093, [%rd16+28];
	add.f32 	%f61, %f1093, %f61;
	ld.global.f32 	%f1094, [%rd16+32];
	add.f32 	%f60, %f1094, %f60;
	ld.global.f32 	%f1095, [%rd16+36];
	add.f32 	%f59, %f1095, %f59;
	ld.global.f32 	%f1096, [%rd16+40];
	add.f32 	%f58, %f1096, %f58;
	ld.global.f32 	%f1097, [%rd16+44];
	add.f32 	%f57, %f1097, %f57;
	ld.global.f32 	%f1098, [%rd16+48];
	add.f32 	%f56, %f1098, %f56;
	ld.global.f32 	%f1099, [%rd16+52];
	add.f32 	%f55, %f1099, %f55;
	ld.global.f32 	%f1100, [%rd16+56];
	add.f32 	%f54, %f1100, %f54;
	ld.global.f32 	%f1101, [%rd16+60];
	add.f32 	%f53, %f1101, %f53;
	ld.global.f32 	%f1102, [%rd16+64];
	add.f32 	%f52, %f1102, %f52;
	ld.global.f32 	%f1103, [%rd16+68];
	add.f32 	%f51, %f1103, %f51;
	ld.global.f32 	%f1104, [%rd16+72];
	add.f32 	%f50, %f1104, %f50;
	ld.global.f32 	%f1105, [%rd16+76];
	add.f32 	%f49, %f1105, %f49;
$L__BB1_51:
	add.s32 	%r310, %r13, %r61;
	add.s32 	%r311, %r310, %r67;
	rem.s32 	%r312, %r311, %r67;
	add.s32 	%r313, %r46, %r68;
	rem.s32 	%r314, %r313, %r68;
	mad.lo.s32 	%r315, %r314, %r67, %r312;
	add.s32 	%r316, %r47, %r69;
	rem.s32 	%r317, %r316, %r69;
	mad.lo.s32 	%r318, %r70, %r317, %r315;
	cvt.u64.u32 	%rd58, %r318;
	cvt.s64.s16 	%rd59, %rd58;
	mad.lo.s64 	%rd17, %rd59, 108, %rd3;
	ld.global.u32 	%r319, [%rd17];
	setp.eq.s32 	%p22, %r319, 0;
	@%p22 bra 	$L__BB1_53;
	add.s16 	%rs39, %rs39, 1;
	bra.uni 	$L__BB1_54;
$L__BB1_53:
	ld.global.f32 	%f1106, [%rd17+4];
	add.f32 	%f67, %f1106, %f67;
	ld.global.f32 	%f1107, [%rd17+8];
	add.f32 	%f66, %f1107, %f66;
	ld.global.f32 	%f1108, [%rd17+12];
	add.f32 	%f65, %f1108, %f65;
	ld.global.f32 	%f1109, [%rd17+16];
	add.f32 	%f64, %f1109, %f64;
	ld.global.f32 	%f1110, [%rd17+20];
	add.f32 	%f63, %f1110, %f63;
	ld.global.f32 	%f1111, [%rd17+24];
	add.f32 	%f62, %f1111, %f62;
	ld.global.f32 	%f1112, [%rd17+28];
	add.f32 	%f61, %f1112, %f61;
	ld.global.f32 	%f1113, [%rd17+32];
	add.f32 	%f60, %f1113, %f60;
	ld.global.f32 	%f1114, [%rd17+36];
	add.f32 	%f59, %f1114, %f59;
	ld.global.f32 	%f1115, [%rd17+40];
	add.f32 	%f58, %f1115, %f58;
	ld.global.f32 	%f1116, [%rd17+44];
	add.f32 	%f57, %f1116, %f57;
	ld.global.f32 	%f1117, [%rd17+48];
	add.f32 	%f56, %f1117, %f56;
	ld.global.f32 	%f1118, [%rd17+52];
	add.f32 	%f55, %f1118, %f55;
	ld.global.f32 	%f1119, [%rd17+56];
	add.f32 	%f54, %f1119, %f54;
	ld.global.f32 	%f1120, [%rd17+60];
	add.f32 	%f53, %f1120, %f53;
	ld.global.f32 	%f1121, [%rd17+64];
	add.f32 	%f52, %f1121, %f52;
	ld.global.f32 	%f1122, [%rd17+68];
	add.f32 	%f51, %f1122, %f51;
	ld.global.f32 	%f1123, [%rd17+72];
	add.f32 	%f50, %f1123, %f50;
	ld.global.f32 	%f1124, [%rd17+76];
	add.f32 	%f49, %f1124, %f49;
$L__BB1_54:
	add.s32 	%r320, %r48, %r61;
	add.s32 	%r321, %r320, %r67;
	rem.s32 	%r322, %r321, %r67;
	add.s32 	%r323, %r49, %r68;
	rem.s32 	%r324, %r323, %r68;
	mad.lo.s32 	%r325, %r324, %r67, %r322;
	add.s32 	%r326, %r50, %r69;
	rem.s32 	%r327, %r326, %r69;
	mad.lo.s32 	%r328, %r70, %r327, %r325;
	cvt.u64.u32 	%rd60, %r328;
	cvt.s64.s16 	%rd61, %rd60;
	mad.lo.s64 	%rd18, %rd61, 108, %rd3;
	ld.global.u32 	%r329, [%rd18];
	setp.eq.s32 	%p23, %r329, 0;
	@%p23 bra 	$L__BB1_56;
	add.s16 	%rs39, %rs39, 1;
	bra.uni 	$L__BB1_57;
$L__BB1_56:
	ld.global.f32 	%f1125, [%rd18+4];
	add.f32 	%f67, %f1125, %f67;
	ld.global.f32 	%f1126, [%rd18+8];
	add.f32 	%f66, %f1126, %f66;
	ld.global.f32 	%f1127, [%rd18+12];
	add.f32 	%f65, %f1127, %f65;
	ld.global.f32 	%f1128, [%rd18+16];
	add.f32 	%f64, %f1128, %f64;
	ld.global.f32 	%f1129, [%rd18+20];
	add.f32 	%f63, %f1129, %f63;
	ld.global.f32 	%f1130, [%rd18+24];
	add.f32 	%f62, %f1130, %f62;
	ld.global.f32 	%f1131, [%rd18+28];
	add.f32 	%f61, %f1131, %f61;
	ld.global.f32 	%f1132, [%rd18+32];
	add.f32 	%f60, %f1132, %f60;
	ld.global.f32 	%f1133, [%rd18+36];
	add.f32 	%f59, %f1133, %f59;
	ld.global.f32 	%f1134, [%rd18+40];
	add.f32 	%f58, %f1134, %f58;
	ld.global.f32 	%f1135, [%rd18+44];
	add.f32 	%f57, %f1135, %f57;
	ld.global.f32 	%f1136, [%rd18+48];
	add.f32 	%f56, %f1136, %f56;
	ld.global.f32 	%f1137, [%rd18+52];
	add.f32 	%f55, %f1137, %f55;
	ld.global.f32 	%f1138, [%rd18+56];
	add.f32 	%f54, %f1138, %f54;
	ld.global.f32 	%f1139, [%rd18+60];
	add.f32 	%f53, %f1139, %f53;
	ld.global.f32 	%f1140, [%rd18+64];
	add.f32 	%f52, %f1140, %f52;
	ld.global.f32 	%f1141, [%rd18+68];
	add.f32 	%f51, %f1141, %f51;
	ld.global.f32 	%f1142, [%rd18+72];
	add.f32 	%f50, %f1142, %f50;
	ld.global.f32 	%f1143, [%rd18+76];
	add.f32 	%f49, %f1143, %f49;
$L__BB1_57:
	add.s32 	%r330, %r14, %r61;
	add.s32 	%r331, %r330, %r67;
	rem.s32 	%r332, %r331, %r67;
	add.s32 	%r333, %r51, %r68;
	rem.s32 	%r334, %r333, %r68;
	mad.lo.s32 	%r335, %r334, %r67, %r332;
	add.s32 	%r336, %r52, %r69;
	rem.s32 	%r337, %r336, %r69;
	mad.lo.s32 	%r338, %r70, %r337, %r335;
	cvt.u64.u32 	%rd62, %r338;
	cvt.s64.s16 	%rd63, %rd62;
	mad.lo.s64 	%rd19, %rd63, 108, %rd3;
	ld.global.u32 	%r339, [%rd19];
	setp.eq.s32 	%p24, %r339, 0;
	@%p24 bra 	$L__BB1_59;
	add.s16 	%rs39, %rs39, 1;
	bra.uni 	$L__BB1_60;
$L__BB1_59:
	ld.global.f32 	%f1144, [%rd19+4];
	add.f32 	%f67, %f1144, %f67;
	ld.global.f32 	%f1145, [%rd19+8];
	add.f32 	%f66, %f1145, %f66;
	ld.global.f32 	%f1146, [%rd19+12];
	add.f32 	%f65, %f1146, %f65;
	ld.global.f32 	%f1147, [%rd19+16];
	add.f32 	%f64, %f1147, %f64;
	ld.global.f32 	%f1148, [%rd19+20];
	add.f32 	%f63, %f1148, %f63;
	ld.global.f32 	%f1149, [%rd19+24];
	add.f32 	%f62, %f1149, %f62;
	ld.global.f32 	%f1150, [%rd19+28];
	add.f32 	%f61, %f1150, %f61;
	ld.global.f32 	%f1151, [%rd19+32];
	add.f32 	%f60, %f1151, %f60;
	ld.global.f32 	%f1152, [%rd19+36];
	add.f32 	%f59, %f1152, %f59;
	ld.global.f32 	%f1153, [%rd19+40];
	add.f32 	%f58, %f1153, %f58;
	ld.global.f32 	%f1154, [%rd19+44];
	add.f32 	%f57, %f1154, %f57;
	ld.global.f32 	%f1155, [%rd19+48];
	add.f32 	%f56, %f1155, %f56;
	ld.global.f32 	%f1156, [%rd19+52];
	add.f32 	%f55, %f1156, %f55;
	ld.global.f32 	%f1157, [%rd19+56];
	add.f32 	%f54, %f1157, %f54;
	ld.global.f32 	%f1158, [%rd19+60];
	add.f32 	%f53, %f1158, %f53;
	ld.global.f32 	%f1159, [%rd19+64];
	add.f32 	%f52, %f1159, %f52;
	ld.global.f32 	%f1160, [%rd19+68];
	add.f32 	%f51, %f1160, %f51;
	ld.global.f32 	%f1161, [%rd19+72];
	add.f32 	%f50, %f1161, %f50;
	ld.global.f32 	%f1162, [%rd19+76];
	add.f32 	%f49, %f1162, %f49;
$L__BB1_60:
	add.s32 	%r340, %r53, %r61;
	add.s32 	%r341, %r340, %r67;
	rem.s32 	%r342, %r341, %r67;
	add.s32 	%r343, %r54, %r68;
	rem.s32 	%r344, %r343, %r68;
	mad.lo.s32 	%r345, %r344, %r67, %r342;
	add.s32 	%r346, %r55, %r69;
	rem.s32 	%r347, %r346, %r69;
	mad.lo.s32 	%r348, %r70, %r347, %r345;
	cvt.u64.u32 	%rd64, %r348;
	cvt.s64.s16 	%rd65, %rd64;
	mad.lo.s64 	%rd20, %rd65, 108, %rd3;
	ld.global.u32 	%r349, [%rd20];
	setp.eq.s32 	%p25, %r349, 0;
	@%p25 bra 	$L__BB1_62;
	add.s16 	%rs39, %rs39, 1;
	bra.uni 	$L__BB1_63;
$L__BB1_62:
	ld.global.f32 	%f1163, [%rd20+4];
	add.f32 	%f67, %f1163, %f67;
	ld.global.f32 	%f1164, [%rd20+8];
	add.f32 	%f66, %f1164, %f66;
	ld.global.f32 	%f1165, [%rd20+12];
	add.f32 	%f65, %f1165, %f65;
	ld.global.f32 	%f1166, [%rd20+16];
	add.f32 	%f64, %f1166, %f64;
	ld.global.f32 	%f1167, [%rd20+20];
	add.f32 	%f63, %f1167, %f63;
	ld.global.f32 	%f1168, [%rd20+24];
	add.f32 	%f62, %f1168, %f62;
	ld.global.f32 	%f1169, [%rd20+28];
	add.f32 	%f61, %f1169, %f61;
	ld.global.f32 	%f1170, [%rd20+32];
	add.f32 	%f60, %f1170, %f60;
	ld.global.f32 	%f1171, [%rd20+36];
	add.f32 	%f59, %f1171, %f59;
	ld.global.f32 	%f1172, [%rd20+40];
	add.f32 	%f58, %f1172, %f58;
	ld.global.f32 	%f1173, [%rd20+44];
	add.f32 	%f57, %f1173, %f57;
	ld.global.f32 	%f1174, [%rd20+48];
	add.f32 	%f56, %f1174, %f56;
	ld.global.f32 	%f1175, [%rd20+52];
	add.f32 	%f55, %f1175, %f55;
	ld.global.f32 	%f1176, [%rd20+56];
	add.f32 	%f54, %f1176, %f54;
	ld.global.f32 	%f1177, [%rd20+60];
	add.f32 	%f53, %f1177, %f53;
	ld.global.f32 	%f1178, [%rd20+64];
	add.f32 	%f52, %f1178, %f52;
	ld.global.f32 	%f1179, [%rd20+68];
	add.f32 	%f51, %f1179, %f51;
	ld.global.f32 	%f1180, [%rd20+72];
	add.f32 	%f50, %f1180, %f50;
	ld.global.f32 	%f1181, [%rd20+76];
	add.f32 	%f49, %f1181, %f49;
$L__BB1_63:
	add.s32 	%r350, %r15, %r61;
	add.s32 	%r351, %r350, %r67;
	rem.s32 	%r352, %r351, %r67;
	add.s32 	%r353, %r56, %r68;
	rem.s32 	%r354, %r353, %r68;
	mad.lo.s32 	%r355, %r354, %r67, %r352;
	add.s32 	%r356, %r57, %r69;
	rem.s32 	%r357, %r356, %r69;
	mad.lo.s32 	%r358, %r70, %r357, %r355;
	cvt.u64.u32 	%rd66, %r358;
	cvt.s64.s16 	%rd67, %rd66;
	mad.lo.s64 	%rd21, %rd67, 108, %rd3;
	ld.global.u32 	%r359, [%rd21];
	setp.eq.s32 	%p26, %r359, 0;
	@%p26 bra 	$L__BB1_65;
	add.s16 	%rs39, %rs39, 1;
	bra.uni 	$L__BB1_66;
$L__BB1_65:
	ld.global.f32 	%f1182, [%rd21+4];
	add.f32 	%f67, %f1182, %f67;
	ld.global.f32 	%f1183, [%rd21+8];
	add.f32 	%f66, %f1183, %f66;
	ld.global.f32 	%f1184, [%rd21+12];
	add.f32 	%f65, %f1184, %f65;
	ld.global.f32 	%f1185, [%rd21+16];
	add.f32 	%f64, %f1185, %f64;
	ld.global.f32 	%f1186, [%rd21+20];
	add.f32 	%f63, %f1186, %f63;
	ld.global.f32 	%f1187, [%rd21+24];
	add.f32 	%f62, %f1187, %f62;
	ld.global.f32 	%f1188, [%rd21+28];
	add.f32 	%f61, %f1188, %f61;
	ld.global.f32 	%f1189, [%rd21+32];
	add.f32 	%f60, %f1189, %f60;
	ld.global.f32 	%f1190, [%rd21+36];
	add.f32 	%f59, %f1190, %f59;
	ld.global.f32 	%f1191, [%rd21+40];
	add.f32 	%f58, %f1191, %f58;
	ld.global.f32 	%f1192, [%rd21+44];
	add.f32 	%f57, %f1192, %f57;
	ld.global.f32 	%f1193, [%rd21+48];
	add.f32 	%f56, %f1193, %f56;
	ld.global.f32 	%f1194, [%rd21+52];
	add.f32 	%f55, %f1194, %f55;
	ld.global.f32 	%f1195, [%rd21+56];
	add.f32 	%f54, %f1195, %f54;
	ld.global.f32 	%f1196, [%rd21+60];
	add.f32 	%f53, %f1196, %f53;
	ld.global.f32 	%f1197, [%rd21+64];
	add.f32 	%f52, %f1197, %f52;
	ld.global.f32 	%f1198, [%rd21+68];
	add.f32 	%f51, %f1198, %f51;
	ld.global.f32 	%f1199, [%rd21+72];
	add.f32 	%f50, %f1199, %f50;
	ld.global.f32 	%f1200, [%rd21+76];
	add.f32 	%f49, %f1200, %f49;
$L__BB1_66:
	add.s32 	%r360, %r58, %r61;
	add.s32 	%r361, %r360, %r67;
	rem.s32 	%r362, %r361, %r67;
	add.s32 	%r363, %r59, %r68;
	rem.s32 	%r364, %r363, %r68;
	mad.lo.s32 	%r365, %r364, %r67, %r362;
	add.s32 	%r366, %r60, %r69;
	rem.s32 	%r367, %r366, %r69;
	mad.lo.s32 	%r368, %r70, %r367, %r365;
	cvt.u64.u32 	%rd68, %r368;
	cvt.s64.s16 	%rd69, %rd68;
	mad.lo.s64 	%rd22, %rd69, 108, %rd3;
	ld.global.u32 	%r369, [%rd22];
	setp.eq.s32 	%p27, %r369, 0;
	@%p27 bra 	$L__BB1_68;
	add.s16 	%rs39, %rs39, 1;
	mov.f32 	%f1614, %f49;
	mov.f32 	%f1615, %f50;
	mov.f32 	%f1616, %f51;
	mov.f32 	%f1617, %f52;
	mov.f32 	%f1618, %f53;
	mov.f32 	%f1619, %f54;
	mov.f32 	%f1620, %f55;
	mov.f32 	%f1621, %f56;
	mov.f32 	%f1622, %f57;
	mov.f32 	%f1623, %f58;
	mov.f32 	%f1624, %f59;
	mov.f32 	%f1625, %f60;
	mov.f32 	%f1626, %f61;
	mov.f32 	%f1627, %f62;
	mov.f32 	%f1628, %f63;
	mov.f32 	%f1629, %f64;
	mov.f32 	%f1630, %f65;
	mov.f32 	%f1631, %f66;
	bra.uni 	$L__BB1_69;
$L__BB1_68:
	ld.global.f32 	%f1201, [%rd22+4];
	add.f32 	%f67, %f1201, %f67;
	ld.global.f32 	%f1202, [%rd22+8];
	add.f32 	%f1631, %f1202, %f66;
	ld.global.f32 	%f1203, [%rd22+12];
	add.f32 	%f1630, %f1203, %f65;
	ld.global.f32 	%f1204, [%rd22+16];
	add.f32 	%f1629, %f1204, %f64;
	ld.global.f32 	%f1205, [%rd22+20];
	add.f32 	%f1628, %f1205, %f63;
	ld.global.f32 	%f1206, [%rd22+24];
	add.f32 	%f1627, %f1206, %f62;
	ld.global.f32 	%f1207, [%rd22+28];
	add.f32 	%f1626, %f1207, %f61;
	ld.global.f32 	%f1208, [%rd22+32];
	add.f32 	%f1625, %f1208, %f60;
	ld.global.f32 	%f1209, [%rd22+36];
	add.f32 	%f1624, %f1209, %f59;
	ld.global.f32 	%f1210, [%rd22+40];
	add.f32 	%f1623, %f1210, %f58;
	ld.global.f32 	%f1211, [%rd22+44];
	add.f32 	%f1622, %f1211, %f57;
	ld.global.f32 	%f1212, [%rd22+48];
	add.f32 	%f1621, %f1212, %f56;
	ld.global.f32 	%f1213, [%rd22+52];
	add.f32 	%f1620, %f1213, %f55;
	ld.global.f32 	%f1214, [%rd22+56];
	add.f32 	%f1619, %f1214, %f54;
	ld.global.f32 	%f1215, [%rd22+60];
	add.f32 	%f1618, %f1215, %f53;
	ld.global.f32 	%f1216, [%rd22+64];
	add.f32 	%f1617, %f1216, %f52;
	ld.global.f32 	%f1217, [%rd22+68];
	add.f32 	%f1616, %f1217, %f51;
	ld.global.f32 	%f1218, [%rd22+72];
	add.f32 	%f1615, %f1218, %f50;
	ld.global.f32 	%f1219, [%rd22+76];
	add.f32 	%f1614, %f1219, %f49;
$L__BB1_69:
	mov.b32 	%f1220, %r61;
	cvt.u32.u16 	%r371, %rs39;
	sub.s32 	%r372, 18, %r371;
	cvt.rn.f32.u32 	%f1221, %r372;
	div.rn.f32 	%f1222, %f1220, %f1221;
	mov.b32 	%r61, %f1222;
$L__BB1_70:
	bar.sync 	0;
	bar.sync 	0;
	@%p6 bra 	$L__BB1_72;
	ld.shared.f32 	%f1223, [_ZZ18propagate_boundaryPK10boundariesPS_PK5nodesPS3_PK6paramsE15s_bound_delta_v];
	atom.global.add.f32 	%f1224, [%rd4], %f1223;
	ld.shared.f32 	%f1225, [_ZZ18propagate_boundaryPK10boundariesPS_PK5nodesPS3_PK6paramsE15s_bound_delta_v+4];
	atom.global.add.f32 	%f1226, [%rd4+4], %f1225;
	ld.shared.f32 	%f1227, [_ZZ18propagate_boundaryPK10boundariesPS_PK5nodesPS3_PK6paramsE15s_bound_delta_v+8];
	atom.global.add.f32 	%f1228, [%rd4+8], %f1227;
	mov.b32 	%r387, 3;
$L__BB1_72:
	add.s32 	%r387, %r387, 1;
	ld.global.u32 	%r374, [%rd1+20];
	setp.lt.s32 	%p29, %r387, %r374;
	mov.f32 	%f49, %f1614;
	mov.f32 	%f50, %f1615;
	mov.f32 	%f51, %f1616;
	mov.f32 	%f52, %f1617;
	mov.f32 	%f53, %f1618;
	mov.f32 	%f54, %f1619;
	mov.f32 	%f55, %f1620;
	mov.f32 	%f56, %f1621;
	mov.f32 	%f57, %f1622;
	mov.f32 	%f58, %f1623;
	mov.f32 	%f59, %f1624;
	mov.f32 	%f60, %f1625;
	mov.f32 	%f61, %f1626;
	mov.f32 	%f62, %f1627;
	mov.f32 	%f63, %f1628;
	mov.f32 	%f64, %f1629;
	mov.f32 	%f65, %f1630;
	mov.f32 	%f66, %f1631;
	@%p29 bra 	$L__BB1_6;
$L__BB1_73:
	cvta.to.global.u64 	%rd70, %rd24;
	mul.wide.s32 	%rd71, %r2, 108;
	add.s64 	%rd72, %rd70, %rd71;
	st.global.u32 	[%rd72], %r62;
	st.global.f32 	[%rd72+4], %f67;
	st.global.f32 	[%rd72+8], %f1631;
	st.global.f32 	[%rd72+12], %f1630;
	st.global.f32 	[%rd72+16], %f1629;
	st.global.f32 	[%rd72+20], %f1628;
	st.global.f32 	[%rd72+24], %f1627;
	st.global.f32 	[%rd72+28], %f1626;
	st.global.f32 	[%rd72+32], %f1625;
	st.global.f32 	[%rd72+36], %f1624;
	st.global.f32 	[%rd72+40], %f1623;
	st.global.f32 	[%rd72+44], %f1622;
	st.global.f32 	[%rd72+48], %f1621;
	st.global.f32 	[%rd72+52], %f1620;
	st.global.f32 	[%rd72+56], %f1619;
	st.global.f32 	[%rd72+60], %f1618;
	st.global.f32 	[%rd72+64], %f1617;
	st.global.f32 	[%rd72+68], %f1616;
	st.global.f32 	[%rd72+72], %f1615;
	st.global.f32 	[%rd72+76], %f1614;
	st.global.u32 	[%rd72+80], %r61;
	st.global.u32 	[%rd72+84], %r5;
	st.global.u32 	[%rd72+88], %r6;
	st.global.f32 	[%rd72+92], %f20;
	st.global.f32 	[%rd72+96], %f21;
	st.global.f32 	[%rd72+100], %f22;
	st.global.f32 	[%rd72+104], %f23;
	ret;

}


// ===== COMPILED SASS (sm_100) =====

	.target	sm_100

	.elftype	@"ET_EXEC"


//--------------------- .note.nv.tkinfo           --------------------------
	.section	.note.nv.tkinfo,"",@"SHT_NOTE"
	.sectionflags	@"SHF_NOTE_NV_TKINFO"
	.tkinfo
        /*0018*/ 	.word	0x00000002
        /*0030*/ 	.string	""
        /*0030*/ 	.string	"ptxas"
        /*0030*/ 	.string	"Cuda compilation tools, release 13.0, V13.0.88"
        /*0030*/ 	.string	"Build cuda_13.0.r13.0/compiler.36424714_0"
        /*0030*/ 	.string	"-arch sm_100 -m 64 "



//--------------------- .note.nv.cuinfo           --------------------------
	.section	.note.nv.cuinfo,"",@"SHT_NOTE"
	.sectionflags	@"SHF_NOTE_NV_CUINFO"
        /*0018*/ 	.short	0x0002
        /*001a*/ 	.short	0x0064
        /*001c*/ 	.short	0x0082
	.zero		2


//--------------------- .nv.info                  --------------------------
	.section	.nv.info,"",@"SHT_CUDA_INFO"
	.align	4


	//----- nvinfo : EIATTR_REGCOUNT
	.align		4
        /*0000*/ 	.byte	0x04, 0x2f
        /*0002*/ 	.short	(.L_3 - .L_2)
	.align		4
.L_2:
        /*0004*/ 	.word	index@(_Z9init_gridP10boundariesP5nodesPK6params)
        /*0008*/ 	.word	0x00000056


	//----- nvinfo : EIATTR_FRAME_SIZE
	.align		4
.L_3:
        /*000c*/ 	.byte	0x04, 0x11
        /*000e*/ 	.short	(.L_5 - .L_4)
	.align		4
.L_4:
        /*0010*/ 	.word	index@($__internal_3_$__cuda_sm3x_div_rn_noftz_f32_slowpath)
        /*0014*/ 	.word	0x00000000


	//----- nvinfo : EIATTR_FRAME_SIZE
	.align		4
.L_5:
        /*0018*/ 	.byte	0x04, 0x11
        /*001a*/ 	.short	(.L_7 - .L_6)
	.align		4
.L_6:
        /*001c*/ 	.word	index@($__internal_2_$__cuda_sm20_sqrt_rn_f32_slowpath)
        /*0020*/ 	.word	0x00000000


	//----- nvinfo : EIATTR_FRAME_SIZE
	.align		4
.L_7:
        /*0024*/ 	.byte	0x04, 0x11
        /*0026*/ 	.short	(.L_9 - .L_8)
	.align		4
.L_8:
        /*0028*/ 	.word	index@(_Z9init_gridP10boundariesP5nodesPK6params)
        /*002c*/ 	.word	0x00000000


	//----- nvinfo : EIATTR_REGCOUNT
	.align		4
.L_9:
        /*0030*/ 	.byte	0x04, 0x2f
        /*0032*/ 	.short	(.L_11 - .L_10)
	.align		4
.L_10:
        /*0034*/ 	.word	index@(_Z18propagate_boundaryPK10boundariesPS_PK5nodesPS3_PK6params)
        /*0038*/ 	.word	0x00000088


	//----- nvinfo : EIATTR_FRAME_SIZE
	.align		4
.L_11:
        /*003c*/ 	.byte	0x04, 0x11
        /*003e*/ 	.short	(.L_13 - .L_12)
	.align		4
.L_12:
        /*0040*/ 	.word	index@($__internal_1_$__cuda_sm3x_div_rn_noftz_f32_slowpath)
        /*0044*/ 	.word	0x00000000


	//----- nvinfo : EIATTR_FRAME_SIZE
	.align		4
.L_13:
        /*0048*/ 	.byte	0x04, 0x11
        /*004a*/ 	.short	(.L_15 - .L_14)
	.align		4
.L_14:
        /*004c*/ 	.word	index@($__internal_0_$__cuda_sm20_sqrt_rn_f32_slowpath)
        /*0050*/ 	.word	0x00000000


	//----- nvinfo : EIATTR_FRAME_SIZE
	.align		4
.L_15:
        /*0054*/ 	.byte	0x04, 0x11
        /*0056*/ 	.short	(.L_17 - .L_16)
	.align		4
.L_16:
        /*0058*/ 	.word	index@(_Z18propagate_boundaryPK10boundariesPS_PK5nodesPS3_PK6params)
        /*005c*/ 	.word	0x00000000


	//----- nvinfo : EIATTR_MIN_STACK_SIZE
	.align		4
.L_17:
        /*0060*/ 	.byte	0x04, 0x12
        /*0062*/ 	.short	(.L_19 - .L_18)
	.align		4
.L_18:
        /*0064*/ 	.word	index@(_Z18propagate_boundaryPK10boundariesPS_PK5nodesPS3_PK6params)
        /*0068*/ 	.word	0x00000000


	//----- nvinfo : EIATTR_MIN_STACK_SIZE
	.align		4
.L_19:
        /*006c*/ 	.byte	0x04, 0x12
        /*006e*/ 	.short	(.L_21 - .L_20)
	.align		4
.L_20:
        /*0070*/ 	.word	index@(_Z9init_gridP10boundariesP5nodesPK6params)
        /*0074*/ 	.word	0x00000000
.L_21:


//--------------------- .nv.compat                --------------------------
	.section	.nv.compat,"",@"SHT_CUDA_COMPAT_INFO"
	.align	4
        /*0000*/ 	.byte	0x02, 0x09, 0x00, 0x00, 0x02, 0x02, 0x01, 0x00, 0x02, 0x05, 0x05, 0x00, 0x03, 0x07, 0x01, 0x01
        /*0010*/ 	.byte	0x02, 0x03, 0x00, 0x00, 0x02, 0x06, 0x01, 0x00, 0x04, 0x0b, 0x08, 0x00, 0x01, 0x00, 0x00, 0x00
        /*0020*/ 	.byte	0x00, 0x00, 0x00, 0x00


//--------------------- .nv.info._Z18propagate_boundaryPK10boundariesPS_PK5nodesPS3_PK6params --------------------------
	.section	.nv.info._Z18propagate_boundaryPK10boundariesPS_PK5nodesPS3_PK6params,"",@"SHT_CUDA_INFO"
	.sectionflags	@""
	.align	4


	//----- nvinfo : EIATTR_CUDA_API_VERSION
	.align		4
        /*0000*/ 	.byte	0x04, 0x37
        /*0002*/ 	.short	(.L_23 - .L_22)
.L_22:
        /*0004*/ 	.word	0x00000082


	//----- nvinfo : EIATTR_KPARAM_INFO
	.align		4
.L_23:
        /*0008*/ 	.byte	0x04, 0x17
        /*000a*/ 	.short	(.L_25 - .L_24)
.L_24:
        /*000c*/ 	.word	0x00000000
        /*0010*/ 	.short	0x0004
        /*0012*/ 	.short	0x0020
        /*0014*/ 	.byte	0x00, 0xf5, 0x21, 0x00


	//----- nvinfo : EIATTR_KPARAM_INFO
	.align		4
.L_25:
        /*0018*/ 	.byte	0x04, 0x17
        /*001a*/ 	.short	(.L_27 - .L_26)
.L_26:
        /*001c*/ 	.word	0x00000000
        /*0020*/ 	.short	0x0003
        /*0022*/ 	.short	0x0018
        /*0024*/ 	.byte	0x00, 0xf5, 0x21, 0x00


	//----- nvinfo : EIATTR_KPARAM_INFO
	.align		4
.L_27:
        /*0028*/ 	.byte	0x04, 0x17
        /*002a*/ 	.short	(.L_29 - .L_28)
.L_28:
        /*002c*/ 	.word	0x00000000
        /*0030*/ 	.short	0x0002
        /*0032*/ 	.short	0x0010
        /*0034*/ 	.byte	0x00, 0xf5, 0x21, 0x00


	//----- nvinfo : EIATTR_KPARAM_INFO
	.align		4
.L_29:
        /*0038*/ 	.byte	0x04, 0x17
        /*003a*/ 	.short	(.L_31 - .L_30)
.L_30:
        /*003c*/ 	.word	0x00000000
        /*0040*/ 	.short	0x0001
        /*0042*/ 	.short	0x0008
        /*0044*/ 	.byte	0x00, 0xf5, 0x21, 0x00


	//----- nvinfo : EIATTR_KPARAM_INFO
	.align		4
.L_31:
        /*0048*/ 	.byte	0x04, 0x17
        /*004a*/ 	.short	(.L_33 - .L_32)
.L_32:
        /*004c*/ 	.word	0x00000000
        /*0050*/ 	.short	0x0000
        /*0052*/ 	.short	0x0000
        /*0054*/ 	.byte	0x00, 0xf5, 0x21, 0x00


	//----- nvinfo : EIATTR_SPARSE_MMA_MASK
	.align		4
.L_33:
        /*0058*/ 	.byte	0x03, 0x50
        /*005a*/ 	.short	0x0000


	//----- nvinfo : EIATTR_MAXREG_COUNT
	.align		4
        /*005c*/ 	.byte	0x03, 0x1b
        /*005e*/ 	.short	0x00ff


	//----- nvinfo : EIATTR_NUM_BARRIERS
	.align		4
        /*0060*/ 	.byte	0x02, 0x4c
        /*0062*/ 	.byte	0x01
	.zero		1


	//----- nvinfo : EIATTR_MERCURY_ISA_VERSION
	.align		4
        /*0064*/ 	.byte	0x03, 0x5f
        /*0066*/ 	.short	0x0101


	//----- nvinfo : EIATTR_UNUSED_LOAD_BYTE_OFFSET
	.align		4
        /*0068*/ 	.byte	0x04, 0x44
        /*006a*/ 	.short	(.L_35 - .L_34)


	//   ....[0]....
.L_34:
        /*006c*/ 	.word	0x00000320
        /*0070*/ 	.word	0x0000000f


	//   ....[1]....
        /*0074*/ 	.word	0x00000c80
        /*0078*/ 	.word	0x0000000f


	//   ....[2]....
        /*007c*/ 	.word	0x00008770
        /*0080*/ 	.word	0x00000fff


	//----- nvinfo : EIATTR_VRC_CTA_INIT_COUNT
	.align		4
.L_35:
        /*0084*/ 	.byte	0x02, 0x4a
	.zero		1
	.zero		1


	//----- nvinfo : EIATTR_EXIT_INSTR_OFFSETS
	.align		4
        /*0088*/ 	.byte	0x04, 0x1c
        /*008a*/ 	.short	(.L_37 - .L_36)


	//   ....[0]....
.L_36:
        /*008c*/ 	.word	0x00008b60


	//----- nvinfo : EIATTR_CRS_STACK_SIZE
	.align		4
.L_37:
        /*0090*/ 	.byte	0x04, 0x1e
        /*0092*/ 	.short	(.L_39 - .L_38)
.L_38:
        /*0094*/ 	.word	0x00000000


	//----- nvinfo : EIATTR_CBANK_PARAM_SIZE
	.align		4
.L_39:
        /*0098*/ 	.byte	0x03, 0x19
        /*009a*/ 	.short	0x0028


	//----- nvinfo : EIATTR_PARAM_CBANK
	.align		4
        /*009c*/ 	.byte	0x04, 0x0a
        /*009e*/ 	.short	(.L_41 - .L_40)
	.align		4
.L_40:
        /*00a0*/ 	.word	index@(.nv.constant0._Z18propagate_boundaryPK10boundariesPS_PK5nodesPS3_PK6params)
        /*00a4*/ 	.short	0x0380
        /*00a6*/ 	.short	0x0028


	//----- nvinfo : EIATTR_SW_WAR
	.align		4
.L_41:
        /*00a8*/ 	.byte	0x04, 0x36
        /*00aa*/ 	.short	(.L_43 - .L_42)
.L_42:
        /*00ac*/ 	.word	0x00000008
.L_43:


//--------------------- .nv.info._Z9init_gridP10boundariesP5nodesPK6params --------------------------
	.section	.nv.info._Z9init_gridP10boundariesP5nodesPK6params,"",@"SHT_CUDA_INFO"
	.sectionflags	@""
	.align	4


	//----- nvinfo : EIATTR_CUDA_API_VERSION
	.align		4
        /*0000*/ 	.byte	0x04, 0x37
        /*0002*/ 	.short	(.L_45 - .L_44)
.L_44:
        /*0004*/ 	.word	0x00000082


	//----- nvinfo : EIATTR_KPARAM_INFO
	.align		4
.L_45:
        /*0008*/ 	.byte	0x04, 0x17
        /*000a*/ 	.short	(.L_47 - .L_46)
.L_46:
        /*000c*/ 	.word	0x00000000
        /*0010*/ 	.short	0x0002
        /*0012*/ 	.short	0x0010
        /*0014*/ 	.byte	0x00, 0xf5, 0x21, 0x00


	//----- nvinfo : EIATTR_KPARAM_INFO
	.align		4
.L_47:
        /*0018*/ 	.byte	0x04, 0x17
        /*001a*/ 	.short	(.L_49 - .L_48)
.L_48:
        /*001c*/ 	.word	0x00000000
        /*0020*/ 	.short	0x0001
        /*0022*/ 	.short	0x0008
        /*0024*/ 	.byte	0x00, 0xf5, 0x21, 0x00


	//----- nvinfo : EIATTR_KPARAM_INFO
	.align		4
.L_49:
        /*0028*/ 	.byte	0x04, 0x17
        /*002a*/ 	.short	(.L_51 - .L_50)
.L_50:
        /*002c*/ 	.word	0x00000000
        /*0030*/ 	.short	0x0000
        /*0032*/ 	.short	0x0000
        /*0034*/ 	.byte	0x00, 0xf5, 0x21, 0x00


	//----- nvinfo : EIATTR_SPARSE_MMA_MASK
	.align		4
.L_51:
        /*0038*/ 	.byte	0x03, 0x50
        /*003a*/ 	.short	0x0000


	//----- nvinfo : EIATTR_MAXREG_COUNT
	.align		4
        /*003c*/ 	.byte	0x03, 0x1b
        /*003e*/ 	.short	0x00ff


	//----- nvinfo : EIATTR_NUM_BARRIERS
	.align		4
        /*0040*/ 	.byte	0x02, 0x4c
        /*0042*/ 	.byte	0x01
	.zero		1


	//----- nvinfo : EIATTR_MERCURY_ISA_VERSION
	.align		4
        /*0044*/ 	.byte	0x03, 0x5f
        /*0046*/ 	.short	0x0101


	//----- nvinfo : EIATTR_UNUSED_LOAD_BYTE_OFFSET
	.align		4
        /*0048*/ 	.byte	0x04, 0x44
        /*004a*/ 	.short	(.L_53 - .L_52)


	//   ....[0]....
.L_52:
        /*004c*/ 	.word	0x00000a80
        /*0050*/ 	.word	0x0000000f


	//----- nvinfo : EIATTR_VRC_CTA_INIT_COUNT
	.align		4
.L_53:
        /*0054*/ 	.byte	0x02, 0x4a
	.zero		1
	.zero		1


	//----- nvinfo : EIATTR_EXIT_INSTR_OFFSETS
	.align		4
        /*0058*/ 	.byte	0x04, 0x1c
        /*005a*/ 	.short	(.L_55 - .L_54)


	//   ....[0]....
.L_54:
        /*005c*/ 	.word	0x00008d10


	//----- nvinfo : EIATTR_CRS_STACK_SIZE
	.align		4
.L_55:
        /*0060*/ 	.byte	0x04, 0x1e
        /*0062*/ 	.short	(.L_57 - .L_56)
.L_56:
        /*0064*/ 	.word	0x00000000


	//----- nvinfo : EIATTR_CBANK_PARAM_SIZE
	.align		4
.L_57:
        /*0068*/ 	.byte	0x03, 0x19
        /*006a*/ 	.short	0x0018


	//----- nvinfo : EIATTR_PARAM_CBANK
	.align		4
        /*006c*/ 	.byte	0x04, 0x0a
        /*006e*/ 	.short	(.L_59 - .L_58)
	.align		4
.L_58:
        /*0070*/ 	.word	index@(.nv.constant0._Z9init_gridP10boundariesP5nodesPK6params)
        /*0074*/ 	.short	0x0380
        /*0076*/ 	.short	0x0018


	//----- nvinfo : EIATTR_SW_WAR
	.align		4
.L_59:
        /*0078*/ 	.byte	0x04, 0x36
        /*007a*/ 	.short	(.L_61 - .L_60)
.L_60:
        /*007c*/ 	.word	0x00000008
.L_61:


//--------------------- .nv.callgraph             --------------------------
	.section	.nv.callgraph,"",@"SHT_CUDA_CALLGRAPH"
	.align	4
	.sectionentsize	8
	.align		4
        /*0000*/ 	.word	0x00000000
	.align		4
        /*0004*/ 	.word	0xffffffff
	.align		4
        /*0008*/ 	.word	0x00000000
	.align		4
        /*000c*/ 	.word	0xfffffffe
	.align		4
        /*0010*/ 	.word	0x00000000
	.align		4
        /*0014*/ 	.word	0xfffffffd
	.align		4
        /*0018*/ 	.word	0x00000000
	.align		4
        /*001c*/ 	.word	0xfffffffc


//--------------------- .nv.constant3             --------------------------
	.section	.nv.constant3,"a",@progbits
	.align	4
.nv.constant3:
	.type		v,@object
	.size		v,(dt - v)
v:
        /*0000*/ 	.byte	0x00, 0x00, 0x00, 0x00, 0x00, 0x00, 0x00, 0x00, 0x00, 0x00, 0x00, 0x00, 0x01, 0x00, 0x00, 0x00
        /* <DEDUP_REMOVED lines=13> */
        /*00e0*/ 	.byte	0x01, 0x00, 0x00, 0x00
	.type		dt,@object
	.size		dt,(.L_1 - dt)
dt:
        /*00e4*/ 	.byte	0x00, 0x00, 0x80, 0x3f
.L_1:


//--------------------- .text._Z18propagate_boundaryPK10boundariesPS_PK5nodesPS3_PK6params --------------------------
	.section	.text._Z18propagate_boundaryPK10boundariesPS_PK5nodesPS3_PK6params,"ax",@progbits
	.align	128
        .global         _Z18propagate_boundaryPK10boundariesPS_PK5nodesPS3_PK6params
        .type           _Z18propagate_boundaryPK10boundariesPS_PK5nodesPS3_PK6params,@function
        .size           _Z18propagate_boundaryPK10boundariesPS_PK5nodesPS3_PK6params,(.L_x_185 - _Z18propagate_boundaryPK10boundariesPS_PK5nodesPS3_PK6params)
        .other          _Z18propagate_boundaryPK10boundariesPS_PK5nodesPS3_PK6params,@"STO_CUDA_ENTRY STV_DEFAULT"
_Z18propagate_boundaryPK10boundariesPS_PK5nodesPS3_PK6params:
.text._Z18propagate_boundaryPK10boundariesPS_PK5nodesPS3_PK6params:
[----:B------:R-:W-:Y:S01]  /*0000*/  LDC R1, c[0x0][0x37c] ;  /* 0x0000df00ff017b82 */ /* 0x000fe20000000800 */
[----:B------:R-:W0:Y:S07]  /*0010*/  S2R R89, SR_TID.X ;  /* 0x0000000000597919 */ /* 0x000e2e0000002100 */
[----:B------:R-:W1:Y:S01]  /*0020*/  LDC.64 R4, c[0x0][0x390] ;  /* 0x0000e400ff047b82 */ /* 0x000e620000000a00 */
[----:B------:R-:W0:Y:S01]  /*0030*/  LDCU UR4, c[0x0][0x360] ;  /* 0x00006c00ff0477ac */ /* 0x000e220008000800 */
[----:B------:R-:W0:Y:S01]  /*0040*/  S2R R88, SR_CTAID.X ;  /* 0x0000000000587919 */ /* 0x000e220000002500 */
[----:B------:R-:W2:Y:S01]  /*0050*/  LDCU.64 UR6, c[0x0][0x358] ;  /* 0x00006b00ff0677ac */ /* 0x000ea20008000a00 */
[----:B0-----:R-:W-:-:S04]  /*0060*/  IMAD R88, R88, UR4, R89 ;  /* 0x0000000458587c24 */ /* 0x001fc8000f8e0259 */
[----:B-1----:R-:W-:-:S05]  /*0070*/  IMAD.WIDE R4, R88, 0x6c, R4 ;  /* 0x0000006c58047825 */ /* 0x002fca00078e0204 */
[----:B--2---:R0:W5:Y:S04]  /*0080*/  LDG.E R87, desc[UR6][R4.64] ;  /* 0x0000000604577981 */ /* 0x004168000c1e1900 */
[----:B------:R0:W5:Y:S04]  /*0090*/  LDG.E R86, desc[UR6][R4.64+0x4] ;  /* 0x0000040604567981 */ /* 0x000168000c1e1900 */
        /* <DEDUP_REMOVED lines=24> */
[----:B------:R0:W5:Y:S01]  /*0220*/  LDG.E R80, desc[UR6][R4.64+0x68] ;  /* 0x0000680604507981 */ /* 0x000162000c1e1900 */
[----:B------:R-:W-:Y:S01]  /*0230*/  ISETP.NE.AND P0, PT, R89, RZ, PT ;  /* 0x000000ff5900720c */ /* 0x000fe20003f05270 */
[----:B------:R-:W-:-:S12]  /*0240*/  BSSY.RECONVERGENT B0, `(.L_x_0) ;  /* 0x000002a000007945 */ /* 0x000fd80003800200 */
[----:B0-----:R-:W-:Y:S05]  /*0250*/  @P0 BRA `(.L_x_1) ;  /* 0x0000000000740947 */ /* 0x001fea0003800000 */
[----:B------:R-:W0:Y:S02]  /*0260*/  LDC.64 R4, c[0x0][0x380] ;  /* 0x0000e000ff047b82 */ /* 0x000e240000000a00 */
[----:B0-----:R-:W2:Y:S04]  /*0270*/  LDG.E.64 R8, desc[UR6][R4.64] ;  /* 0x0000000604087981 */ /* 0x001ea8000c1e1b00 */
[----:B------:R-:W2:Y:S04]  /*0280*/  LDG.E.64 R10, desc[UR6][R4.64+0x8] ;  /* 0x00000806040a7981 */ /* 0x000ea8000c1e1b00 */
[----:B------:R-:W3:Y:S04]  /*0290*/  LDG.E.64 R12, desc[UR6][R4.64+0x10] ;  /* 0x00001006040c7981 */ /* 0x000ee8000c1e1b00 */
[----:B------:R-:W3:Y:S04]  /*02a0*/  LDG.E.64 R14, desc[UR6][R4.64+0x18] ;  /* 0x00001806040e7981 */ /* 0x000ee8000c1e1b00 */
[----:B------:R-:W4:Y:S04]  /*02b0*/  LDG.E.64 R16, desc[UR6][R4.64+0x20] ;  /* 0x0000200604107981 */ /* 0x000f28000c1e1b00 */
        /* <DEDUP_REMOVED lines=10> */
[----:B------:R-:W4:Y:S01]  /*0360*/  LDG.E.64 R38, desc[UR6][R4.64+0x78] ;  /* 0x0000780604267981 */ /* 0x000f22000c1e1b00 */
[----:B------:R-:W0:Y:S01]  /*0370*/  S2UR UR5, SR_CgaCtaId ;  /* 0x00000000000579c3 */ /* 0x000e220000008800 */
[----:B------:R-:W-:-:S02]  /*0380*/  UMOV UR4, 0x400 ;  /* 0x0000040000047882 */ /* 0x000fc40000000000 */
[----:B0-----:R-:W-:-:S09]  /*0390*/  ULEA UR4, UR5, UR4, 0x18 ;  /* 0x0000000405047291 */ /* 0x001fd2000f8ec0ff */
[----:B--2---:R1:W-:Y:S04]  /*03a0*/  STS.128 [UR4], R8 ;  /* 0x00000008ff007988 */ /* 0x0043e80008000c04 */
[----:B---3--:R1:W-:Y:S04]  /*03b0*/  STS.128 [UR4+0x10], R12 ;  /* 0x0000100cff007988 */ /* 0x0083e80008000c04 */
[----:B----4-:R1:W-:Y:S04]  /*03c0*/  STS.128 [UR4+0x20], R16 ;  /* 0x00002010ff007988 */ /* 0x0103e80008000c04 */
[----:B------:R1:W-:Y:S04]  /*03d0*/  STS.128 [UR4+0x30], R20 ;  /* 0x00003014ff007988 */ /* 0x0003e80008000c04 */
[----:B------:R1:W-:Y:S04]  /*03e0*/  STS.128 [UR4+0x40], R24 ;  /* 0x00004018ff007988 */ /* 0x0003e80008000c04 */
[----:B------:R1:W-:Y:S04]  /*03f0*/  STS.128 [UR4+0x50], R28 ;  /* 0x0000501cff007988 */ /* 0x0003e80008000c04 */
[----:B------:R1:W-:Y:S04]  /*0400*/  STS.128 [UR4+0x60], R32 ;  /* 0x00006020ff007988 */ /* 0x0003e80008000c04 */
[----:B------:R1:W-:Y:S01]  /*0410*/  STS.128 [UR4+0x70], R36 ;  /* 0x00007024ff007988 */ /* 0x0003e20008000c04 */
[----:B------:R-:W-:Y:S05]  /*0420*/  BRA `(.L_x_2) ;  /* 0x00000000002c7947 */ /* 0x000fea0003800000 */
.L_x_1:
[----:B------:R-:W-:-:S13]  /*0430*/  ISETP.NE.AND P0, PT, R89, 0x2, PT ;  /* 0x000000025900780c */ /* 0x000fda0003f05270 */
[----:B------:R-:W-:Y:S05]  /*0440*/  @P0 BRA `(.L_x_2) ;  /* 0x0000000000240947 */ /* 0x000fea0003800000 */
[----:B------:R-:W0:Y:S02]  /*0450*/  LDC.64 R4, c[0x0][0x3a0] ;  /* 0x0000e800ff047b82 */ /* 0x000e240000000a00 */
[----:B0-----:R-:W2:Y:S04]  /*0460*/  LDG.E.64 R8, desc[UR6][R4.64] ;  /* 0x0000000604087981 */ /* 0x001ea8000c1e1b00 */
[----:B------:R-:W3:Y:S02]  /*0470*/  LDG.E R7, desc[UR6][R4.64+0x8] ;  /* 0x0000080604077981 */ /* 0x000ee4000c1e1900 */
[----:B------:R-:W0:Y:S01]  /*0480*/  S2UR UR5, SR_CgaCtaId ;  /* 0x00000000000579c3 */ /* 0x000e220000008800 */
[----:B------:R-:W-:Y:S02]  /*0490*/  UMOV UR4, 0x400 ;  /* 0x0000040000047882 */ /* 0x000fe40000000000 */
[----:B0-----:R-:W-:Y:S01]  /*04a0*/  ULEA UR4, UR5, UR4, 0x18 ;  /* 0x0000000405047291 */ /* 0x001fe2000f8ec0ff */
[----:B--2---:R-:W-:-:S08]  /*04b0*/  MOV R6, R9 ;  /* 0x0000000900067202 */ /* 0x004fd00000000f00 */
[----:B------:R0:W-:Y:S04]  /*04c0*/  STS [UR4+0x8c], R8 ;  /* 0x00008c08ff007988 */ /* 0x0001e80008000804 */
[----:B---3--:R0:W-:Y:S02]  /*04d0*/  STS.64 [UR4+0x90], R6 ;  /* 0x00009006ff007988 */ /* 0x0081e40008000a04 */
.L_x_2:
[----:B------:R-:W-:Y:S05]  /*04e0*/  BSYNC.RECONVERGENT B0 ;  /* 0x0000000000007941 */ /* 0x000fea0003800200 */
.L_x_0:
[----:B------:R-:W2:Y:S02]  /*04f0*/  LDC.64 R4, c[0x0][0x3a0] ;  /* 0x0000e800ff047b82 */ /* 0x000ea40000000a00 */
[----:B--2---:R-:W2:Y:S02]  /*0500*/  LDG.E R4, desc[UR6][R4.64+0x14] ;  /* 0x0000140604047981 */ /* 0x004ea4000c1e1900 */
[----:B--2---:R-:W-:-:S13]  /*0510*/  ISETP.GE.AND P0, PT, R4, 0x1, PT ;  /* 0x000000010400780c */ /* 0x004fda0003f06270 */
[----:B------:R-:W-:Y:S05]  /*0520*/  @!P0 BRA `(.L_x_3) ;  /* 0x0000008400188947 */ /* 0x000fea0003800000 */
[----:B------:R-:W1:Y:S01]  /*0530*/  LDCU.64 UR4, c[0x3][0x10] ;  /* 0x00c00200ff0477ac */ /* 0x000e620008000a00 */
[----:B-----5:R-:W-:Y:S01]  /*0540*/  IMAD.MOV.U32 R94, RZ, RZ, R44 ;  /* 0x000000ffff5e7224 */ /* 0x020fe200078e002c */
[----:B------:R-:W-:Y:S01]  /*0550*/  MOV R109, R45 ;  /* 0x0000002d006d7202 */ /* 0x000fe20000000f00 */
[----:B------:R-:W-:Y:S01]  /*0560*/  IMAD.MOV.U32 R111, RZ, RZ, R47 ;  /* 0x000000ffff6f7224 */ /* 0x000fe200078e002f */
[----:B------:R-:W2:Y:S01]  /*0570*/  LDCU.128 UR16, c[0x3][0x20] ;  /* 0x00c00400ff1077ac */ /* 0x000ea20008000c00 */
[----:B------:R-:W-:Y:S01]  /*0580*/  MOV R96, R46 ;  /* 0x0000002e00607202 */ /* 0x000fe20000000f00 */
[----:B------:R-:W-:Y:S01]  /*0590*/  IMAD.MOV.U32 R100, RZ, RZ, R50 ;  /* 0x000000ffff647224 */ /* 0x000fe200078e0032 */
[----:B------:R-:W-:Y:S01]  /*05a0*/  MOV R98, R48 ;  /* 0x0000003000627202 */ /* 0x000fe20000000f00 */
[----:B------:R-:W3:Y:S01]  /*05b0*/  LDCU.64 UR8, c[0x3][0x40] ;  /* 0x00c00800ff0877ac */ /* 0x000ee20008000a00 */
[----:B------:R-:W-:Y:S01]  /*05c0*/  MOV R113, R49 ;  /* 0x0000003100717202 */ /* 0x000fe20000000f00 */
[----:B------:R-:W-:Y:S01]  /*05d0*/  IMAD.MOV.U32 R117, RZ, RZ, R53 ;  /* 0x000000ffff757224 */ /* 0x000fe200078e0035 */
[----:B------:R-:W-:Y:S01]  /*05e0*/  MOV R115, R51 ;  /* 0x0000003300737202 */ /* 0x000fe20000000f00 */
[----:B------:R-:W4:Y:S01]  /*05f0*/  LDCU.64 UR10, c[0x3][0x70] ;  /* 0x00c00e00ff0a77ac */ /* 0x000f220008000a00 */
[----:B------:R-:W-:Y:S01]  /*0600*/  MOV R102, R52 ;  /* 0x0000003400667202 */ /* 0x000fe20000000f00 */
[----:B------:R-:W-:Y:S01]  /*0610*/  IMAD.MOV.U32 R106, RZ, RZ, R56 ;  /* 0x000000ffff6a7224 */ /* 0x000fe200078e0038 */
[----:B------:R-:W-:Y:S01]  /*0620*/  MOV R104, R54 ;  /* 0x0000003600687202 */ /* 0x000fe20000000f00 */
[----:B------:R-:W0:Y:S01]  /*0630*/  LDCU UR14, c[0x3][0x1c] ;  /* 0x00c00380ff0e77ac */ /* 0x000e220008000800 */
[----:B------:R-:W-:Y:S01]  /*0640*/  MOV R119, R55 ;  /* 0x0000003700777202 */ /* 0x000fe20000000f00 */
[C---:B-1----:R-:W-:Y:S01]  /*0650*/  VIADD R27, R85.reuse, UR4 ;  /* 0x00000004551b7c36 */ /* 0x042fe20008000000 */
[----:B------:R-:W-:Y:S01]  /*0660*/  I2FP.F32.S32 R2, UR4 ;  /* 0x0000000400027c45 */ /* 0x000fe20008201400 */
[----:B------:R-:W1:Y:S01]  /*0670*/  LDCU UR15, c[0x3][0x34] ;  /* 0x00c00680ff0f77ac */ /* 0x000e620008000800 */
[----:B------:R-:W-:Y:S01]  /*0680*/  I2FP.F32.S32 R0, UR5 ;  /* 0x0000000500007c45 */ /* 0x000fe20008201400 */
[C---:B--2---:R-:W-:Y:S01]  /*0690*/  VIADD R78, R84.reuse, UR16 ;  /* 0x00000010544e7c36 */ /* 0x044fe20008000000 */
[C---:B------:R-:W-:Y:S01]  /*06a0*/  IADD3 R26, PT, PT, R84.reuse, UR5, RZ ;  /* 0x00000005541a7c10 */ /* 0x040fe2000fffe0ff */
[----:B------:R-:W0:Y:S01]  /*06b0*/  LDCU.64 UR4, c[0x3][0xd0] ;  /* 0x00c01a00ff0477ac */ /* 0x000e220008000a00 */
[----:B------:R-:W-:Y:S01]  /*06c0*/  I2FP.F32.S32 R79, UR17 ;  /* 0x00000011004f7c45 */ /* 0x000fe20008201400 */
[C---:B------:R-:W-:Y:S01]  /*06d0*/  VIADD R74, R84.reuse, UR19 ;  /* 0x00000013544a7c36 */ /* 0x040fe20008000000 */
[----:B------:R-:W-:Y:S01]  /*06e0*/  I2FP.F32.S32 R76, UR18 ;  /* 0x00000012004c7c45 */ /* 0x000fe20008201400 */
[----:B---3--:R-:W-:Y:S01]  /*06f0*/  VIADD R20, R84, UR9 ;  /* 0x0000000954147c36 */ /* 0x008fe20008000000 */
[C---:B------:R-:W-:Y:S01]  /*0700*/  IADD3 R77, PT, PT, R85.reuse, UR18, RZ ;  /* 0x00000012554d7c10 */ /* 0x040fe2000fffe0ff */
[C---:B----4-:R-:W-:Y:S01]  /*0710*/  VIADD R15, R85.reuse, UR10 ;  /* 0x0000000a550f7c36 */ /* 0x050fe20008000000 */
[----:B------:R-:W-:Y:S01]  /*0720*/  I2FP.F32.S32 R75, UR19 ;  /* 0x00000013004b7c45 */ /* 0x000fe20008201400 */
[----:B------:R-:W2:Y:S01]  /*0730*/  LDCU UR22, c[0x3][0x4c] ;  /* 0x00c00980ff1677ac */ /* 0x000ea20008000800 */
[----:B------:R-:W-:Y:S01]  /*0740*/  I2FP.F32.S32 R23, UR8 ;  /* 0x0000000800177c45 */ /* 0x000fe20008201400 */
[----:B------:R-:W-:Y:S01]  /*0750*/  IMAD.MOV.U32 R123, RZ, RZ, R59 ;  /* 0x000000ffff7b7224 */ /* 0x000fe200078e003b */
[----:B------:R-:W-:Y:S01]  /*0760*/  I2FP.F32.S32 R22, UR9 ;  /* 0x0000000900167c45 */ /* 0x000fe20008201400 */
[----:B------:R-:W3:Y:S01]  /*0770*/  LDCU UR23, c[0x3][0x64] ;  /* 0x00c00c80ff1777ac */ /* 0x000ee20008000800 */
[----:B------:R-:W-:Y:S01]  /*0780*/  IADD3 R21, PT, PT, R85, UR8, RZ ;  /* 0x0000000855157c10 */ /* 0x000fe2000fffe0ff */
[----:B------:R-:W-:Y:S01]  /*0790*/  IMAD.MOV.U32 R112, RZ, RZ, RZ ;  /* 0x000000ffff707224 */ /* 0x000fe200078e00ff */
[----:B------:R-:W-:Y:S01]  /*07a0*/  I2FP.F32.S32 R17, UR10 ;  /* 0x0000000a00117c45 */ /* 0x000fe20008201400 */
[----:B------:R-:W4:Y:S01]  /*07b0*/  LDCU UR28, c[0x3][0x7c] ;  /* 0x00c00f80ff1c77ac */ /* 0x000f220008000800 */
[----:B------:R-:W-:-:S02]  /*07c0*/  I2FP.F32.S32 R16, UR11 ;  /* 0x0000000b00107c45 */ /* 0x000fc40008201400 */
[----:B0-----:R-:W-:Y:S01]  /*07d0*/  I2FP.F32.S32 R7, UR4 ;  /* 0x0000000400077c45 */ /* 0x001fe20008201400 */
[----:B------:R-:W0:Y:S01]  /*07e0*/  LDCU UR29, c[0x3][0x94] ;  /* 0x00c01280ff1d77ac */ /* 0x000e220008000800 */
[C---:B------:R-:W-:Y:S02]  /*07f0*/  IADD3 R5, PT, PT, R85.reuse, UR4, RZ ;  /* 0x0000000455057c10 */ /* 0x040fe4000fffe0ff */
[C---:B------:R-:W-:Y:S01]  /*0800*/  IADD3 R14, PT, PT, R84.reuse, UR11, RZ ;  /* 0x0000000b540e7c10 */ /* 0x040fe2000fffe0ff */
[----:B------:R-:W4:Y:S01]  /*0810*/  LDCU UR30, c[0x3][0xac] ;  /* 0x00c01580ff1e77ac */ /* 0x000f220008000800 */
[----:B------:R-:W-:Y:S01]  /*0820*/  I2FP.F32.S32 R6, UR5 ;  /* 0x0000000500067c45 */ /* 0x000fe20008201400 */
[----:B--2---:R-:W-:Y:S01]  /*0830*/  VIADD R95, R85, UR22 ;  /* 0x00000016555f7c36 */ /* 0x004fe20008000000 */
[----:B------:R-:W-:Y:S01]  /*0840*/  IADD3 R4, PT, PT, R84, UR5, RZ ;  /* 0x0000000554047c10 */ /* 0x000fe2000fffe0ff */
[----:B------:R-:W2:Y:S01]  /*0850*/  LDCU.128 UR24, c[0x3][0x50] ;  /* 0x00c00a00ff1877ac */ /* 0x000ea20008000c00 */
[----:B------:R-:W-:-:S02]  /*0860*/  MOV R121, R57 ;  /* 0x0000003900797202 */ /* 0x000fc40000000f00 */
[----:B------:R-:W-:Y:S01]  /*0870*/  MOV R108, R58 ;  /* 0x0000003a006c7202 */ /* 0x000fe20000000f00 */
[----:B------:R-:W2:Y:S01]  /*0880*/  LDCU.64 UR20, c[0x3][0x38] ;  /* 0x00c00700ff1477ac */ /* 0x000ea20008000a00 */
[----:B------:R-:W-:Y:S02]  /*0890*/  MOV R110, R60 ;  /* 0x0000003c006e7202 */ /* 0x000fe40000000f00 */
[----:B------:R-:W-:Y:S01]  /*08a0*/  MOV R125, R61 ;  /* 0x0000003d007d7202 */ /* 0x000fe20000000f00 */
[----:B------:R-:W2:Y:S01]  /*08b0*/  LDCU.128 UR32, c[0x3][0x80] ;  /* 0x00c01000ff2077ac */ /* 0x000ea20008000c00 */
[C---:B------:R-:W-:Y:S01]  /*08c0*/  IADD3 R91, PT, PT, R85.reuse, UR14, RZ ;  /* 0x0000000e555b7c10 */ /* 0x040fe2000fffe0ff */
[C---:B0-----:R-:W-:Y:S01]  /*08d0*/  VIADD R101, R85.reuse, UR29 ;  /* 0x0000001d55657c36 */ /* 0x041fe20008000000 */
[C---:B-1----:R-:W-:Y:S01]  /*08e0*/  IADD3 R93, PT, PT, R85.reuse, UR15, RZ ;  /* 0x0000000f555d7c10 */ /* 0x042fe2000fffe0ff */
[----:B------:R-:W0:Y:S01]  /*08f0*/  LDCU.128 UR36, c[0x3][0xb0] ;  /* 0x00c01600ff2477ac */ /* 0x000e220008000c00 */
[----:B---3--:R-:W-:-:S02]  /*0900*/  IADD3 R97, PT, PT, R85, UR23, RZ ;  /* 0x0000001755617c10 */ /* 0x008fc4000fffe0ff */
[C---:B----4-:R-:W-:Y:S01]  /*0910*/  IADD3 R99, PT, PT, R85.reuse, UR28, RZ ;  /* 0x0000001c55637c10 */ /* 0x050fe2000fffe0ff */
[----:B------:R-:W1:Y:S01]  /*0920*/  LDCU.64 UR16, c[0x3][0x68] ;  /* 0x00c00d00ff1077ac */ /* 0x000e620008000a00 */
[C---:B------:R-:W-:Y:S01]  /*0930*/  IADD3 R103, PT, PT, R85.reuse, UR30, RZ ;  /* 0x0000001e55677c10 */ /* 0x040fe2000fffe0ff */
[C---:B--2---:R-:W-:Y:S01]  /*0940*/  VIADD R71, R85.reuse, UR26 ;  /* 0x0000001a55477c36 */ /* 0x044fe20008000000 */
[----:B------:R-:W-:Y:S01]  /*0950*/  I2FP.F32.S32 R73, UR25 ;  /* 0x0000001900497c45 */ /* 0x000fe20008201400 */
[----:B------:R-:W2:Y:S01]  /*0960*/  LDCU.64 UR18, c[0x3][0x98] ;  /* 0x00c01300ff1277ac */ /* 0x000ea20008000a00 */
[C---:B------:R-:W-:Y:S01]  /*0970*/  IADD3 R72, PT, PT, R84.reuse, UR24, RZ ;  /* 0x0000001854487c10 */ /* 0x040fe2000fffe0ff */
[C---:B------:R-:W-:Y:S01]  /*0980*/  VIADD R24, R84.reuse, UR20 ;  /* 0x0000001454187c36 */ /* 0x040fe20008000000 */
[----:B------:R-:W-:Y:S01]  /*0990*/  I2FP.F32.S32 R70, UR26 ;  /* 0x0000001a00467c45 */ /* 0x000fe20008201400 */
[----:B------:R-:W3:Y:S01]  /*09a0*/  LDCU.64 UR12, c[0x3][0xa0] ;  /* 0x00c01400ff0c77ac */ /* 0x000ee20008000a00 */
[----:B------:R-:W-:Y:S01]  /*09b0*/  I2FP.F32.S32 R69, UR27 ;  /* 0x0000001b00457c45 */ /* 0x000fe20008201400 */
[C---:B------:R-:W-:Y:S01]  /*09c0*/  VIADD R66, R84.reuse, UR32 ;  /* 0x0000002054427c36 */ /* 0x040fe20008000000 */
[C---:B------:R-:W-:Y:S01]  /*09d0*/  IADD3 R68, PT, PT, R84.reuse, UR27, RZ ;  /* 0x0000001b54447c10 */ /* 0x040fe2000fffe0ff */
[----:B------:R-:W4:Y:S01]  /*09e0*/  LDCU UR8, c[0x3][0xc4] ;  /* 0x00c01880ff0877ac */ /* 0x000f220008000800 */
[----:B------:R-:W-:Y:S01]  /*09f0*/  I2FP.F32.S32 R67, UR33 ;  /* 0x0000002100437c45 */ /* 0x000fe20008201400 */
[C---:B------:R-:W-:Y:S01]  /*0a00*/  VIADD R34, R84.reuse, UR35 ;  /* 0x0000002354227c36 */ /* 0x040fe20008000000 */
[----:B------:R-:W-:Y:S01]  /*0a10*/  I2FP.F32.S32 R64, UR34 ;  /* 0x0000002200407c45 */ /* 0x000fe20008201400 */
[----:B------:R-:W4:Y:S01]  /*0a20*/  LDCU UR9, c[0x3][0xc8] ;  /* 0x00c01900ff0977ac */ /* 0x000f220008000800 */
[C---:B------:R-:W-:Y:S01]  /*0a30*/  IADD3 R65, PT, PT, R85.reuse, UR34, RZ ;  /* 0x0000002255417c10 */ /* 0x040fe2000fffe0ff */
[----:B0-----:R-:W-:Y:S01]  /*0a40*/  VIADD R31, R85, UR38 ;  /* 0x00000026551f7c36 */ /* 0x001fe20008000000 */
[----:B------:R-:W-:Y:S01]  /*0a50*/  I2FP.F32.S32 R35, UR35 ;  /* 0x0000002300237c45 */ /* 0x000fe20008201400 */
[----:B------:R-:W0:Y:S01]  /*0a60*/  LDCU UR10, c[0x3][0xdc] ;  /* 0x00c01b80ff0a77ac */ /* 0x000e220008000800 */
[----:B------:R-:W-:Y:S01]  /*0a70*/  I2FP.F32.S32 R33, UR37 ;  /* 0x0000002500217c45 */ /* 0x000fe20008201400 */
[C---:B--2---:R-:W-:Y:S01]  /*0a80*/  VIADD R12, R84.reuse, UR18 ;  /* 0x00000012540c7c36 */ /* 0x044fe20008000000 */
[C---:B------:R-:W-:Y:S01]  /*0a90*/  IADD3 R32, PT, PT, R84.reuse, UR36, RZ ;  /* 0x0000002454207c10 */ /* 0x040fe2000fffe0ff */
[----:B------:R-:W2:Y:S01]  /*0aa0*/  LDCU UR4, c[0x3][0xe0] ;  /* 0x00c01c00ff0477ac */ /* 0x000ea20008000800 */
[----:B------:R-:W-:Y:S01]  /*0ab0*/  I2FP.F32.S32 R30, UR38 ;  /* 0x00000026001e7c45 */ /* 0x000fe20008201400 */
[----:B---3--:R-:W-:Y:S01]  /*0ac0*/  VIADD R8, R84, UR13 ;  /* 0x0000000d54087c36 */ /* 0x008fe20008000000 */
[----:B------:R-:W-:-:S02]  /*0ad0*/  I2FP.F32.S32 R29, UR39 ;  /* 0x00000027001d7c45 */ /* 0x000fc40008201400 */
[C---:B------:R-:W-:Y:S02]  /*0ae0*/  IADD3 R28, PT, PT, R84.reuse, UR39, RZ ;  /* 0x00000027541c7c10 */ /* 0x040fe4000fffe0ff */
[----:B------:R-:W-:Y:S02]  /*0af0*/  I2FP.F32.S32 R25, UR21 ;  /* 0x0000001500197c45 */ /* 0x000fe40008201400 */
[----:B-1----:R-:W-:Y:S01]  /*0b00*/  I2FP.F32.S32 R19, UR17 ;  /* 0x0000001100137c45 */ /* 0x002fe20008201400 */
[C---:B----4-:R-:W-:Y:S01]  /*0b10*/  VIADD R90, R84.reuse, UR9 ;  /* 0x00000009545a7c36 */ /* 0x050fe20008000000 */
[----:B------:R-:W-:Y:S02]  /*0b20*/  IADD3 R18, PT, PT, R84, UR16, RZ ;  /* 0x0000001054127c10 */ /* 0x000fe4000fffe0ff */
[----:B------:R-:W-:Y:S02]  /*0b30*/  I2FP.F32.S32 R13, UR19 ;  /* 0x00000013000d7c45 */ /* 0x000fe40008201400 */
[----:B------:R-:W-:-:S02]  /*0b40*/  I2FP.F32.S32 R11, UR12 ;  /* 0x0000000c000b7c45 */ /* 0x000fc40008201400 */
[----:B------:R-:W-:Y:S02]  /*0b50*/  I2FP.F32.S32 R10, UR13 ;  /* 0x0000000d000a7c45 */ /* 0x000fe40008201400 */
[C---:B------:R-:W-:Y:S02]  /*0b60*/  IADD3 R9, PT, PT, R85.reuse, UR12, RZ ;  /* 0x0000000c55097c10 */ /* 0x040fe4000fffe0ff */
[C---:B------:R-:W-:Y:S02]  /*0b70*/  IADD3 R105, PT, PT, R85.reuse, UR8, RZ ;  /* 0x0000000855697c10 */ /* 0x040fe4000fffe0ff */
[----:B0-----:R-:W-:Y:S02]  /*0b80*/  IADD3 R107, PT, PT, R85, UR10, RZ ;  /* 0x0000000a556b7c10 */ /* 0x001fe4000fffe0ff */
[----:B--2---:R-:W-:-:S07]  /*0b90*/  IADD3 R92, PT, PT, R84, UR4, RZ ;  /* 0x00000004545c7c10 */ /* 0x004fce000fffe0ff */
.L_x_78:
[----:B------:R-:W-:Y:S01]  /*0ba0*/  ISETP.NE.AND P0, PT, R89, RZ, PT ;  /* 0x000000ff5900720c */ /* 0x000fe20003f05270 */
[----:B------:R-:W-:Y:S05]  /*0bb0*/  YIELD ;  /* 0x0000000000007946 */ /* 0x000fea0003800000 */
[----:B------:R-:W-:Y:S07]  /*0bc0*/  BSSY.RECONVERGENT B0, `(.L_x_4) ;  /* 0x0000021000007945 */ /* 0x000fee0003800200 */
[----:B------:R-:W-:Y:S05]  /*0bd0*/  @P0 BRA `(.L_x_5) ;  /* 0x00000000007c0947 */ /* 0x000fea0003800000 */
[----:B------:R-:W0:Y:S02]  /*0be0*/  LDC.64 R126, c[0x0][0x380] ;  /* 0x0000e000ff7e7b82 */ /* 0x000e240000000a00 */
[----:B0-----:R-:W-:-:S05]  /*0bf0*/  IMAD.WIDE R126, R112, 0x80, R126 ;  /* 0x00000080707e7825 */ /* 0x001fca00078e027e */
[----:B------:R-:W2:Y:S04]  /*0c00*/  LDG.E.64 R60, desc[UR6][R126.64+0x20] ;  /* 0x000020067e3c7981 */ /* 0x000ea8000c1e1b00 */
[----:B------:R-:W2:Y:S01]  /*0c10*/  LDG.E.64 R62, desc[UR6][R126.64+0x28] ;  /* 0x000028067e3e7981 */ /* 0x000ea2000c1e1b00 */
[----:B------:R-:W-:Y:S01]  /*0c20*/  MOV R36, 0x400 ;  /* 0x0000040000247802 */ /* 0x000fe20000000f00 */
[----:B------:R-:W0:Y:S02]  /*0c30*/  S2R R37, SR_CgaCtaId ;  /* 0x0000000000257919 */ /* 0x000e240000008800 */
[----:B------:R-:W3:Y:S04]  /*0c40*/  LDG.E.64 R38, desc[UR6][R126.64+0x38] ;  /* 0x000038067e267981 */ /* 0x000ee8000c1e1b00 */
[----:B------:R-:W4:Y:S04]  /*0c50*/  LDG.E.64 R40, desc[UR6][R126.64+0x40] ;  /* 0x000040067e287981 */ /* 0x000f28000c1e1b00 */
[----:B------:R-:W4:Y:S04]  /*0c60*/  LDG.E.64 R42, desc[UR6][R126.64+0x48] ;  /* 0x000048067e2a7981 */ /* 0x000f28000c1e1b00 */
[----:B------:R-:W5:Y:S04]  /*0c70*/  LDG.E.64 R44, desc[UR6][R126.64+0x50] ;  /* 0x000050067e2c7981 */ /* 0x000f68000c1e1b00 */
[----:B------:R-:W5:Y:S04]  /*0c80*/  LDG.E.64 R46, desc[UR6][R126.64+0x58] ;  /* 0x000058067e2e7981 */ /* 0x000f68000c1e1b00 */
[----:B------:R-:W3:Y:S04]  /*0c90*/  LDG.E.64 R48, desc[UR6][R126.64+0x60] ;  /* 0x000060067e307981 */ /* 0x000ee8000c1e1b00 */
[----:B------:R-:W3:Y:S01]  /*0ca0*/  LDG.E.64 R50, desc[UR6][R126.64+0x68] ;  /* 0x000068067e327981 */ /* 0x000ee2000c1e1b00 */
[----:B0-----:R-:W-:-:S03]  /*0cb0*/  LEA R129, R37, R36, 0x18 ;  /* 0x0000002425817211 */ /* 0x001fc600078ec0ff */
[----:B------:R-:W3:Y:S04]  /*0cc0*/  LDG.E.64 R52, desc[UR6][R126.64] ;  /* 0x000000067e347981 */ /* 0x000ee8000c1e1b00 */
[----:B------:R-:W3:Y:S04]  /*0cd0*/  LDG.E.64 R36, desc[UR6][R126.64+0x30] ;  /* 0x000030067e247981 */ /* 0x000ee8000c1e1b00 */
[----:B------:R-:W3:Y:S04]  /*0ce0*/  LDG.E.64 R54, desc[UR6][R126.64+0x8] ;  /* 0x000008067e367981 */ /* 0x000ee8000c1e1b00 */
[----:B------:R-:W3:Y:S04]  /*0cf0*/  LDG.E.64 R56, desc[UR6][R126.64+0x10] ;  /* 0x000010067e387981 */ /* 0x000ee8000c1e1b00 */
[----:B------:R-:W3:Y:S04]  /*0d00*/  LDG.E.64 R58, desc[UR6][R126.64+0x18] ;  /* 0x000018067e3a7981 */ /* 0x000ee8000c1e1b00 */
[----:B--2---:R0:W-:Y:S04]  /*0d10*/  STS.128 [R129+0x20], R60 ;  /* 0x0000203c81007388 */ /* 0x0041e80000000c00 */
[----:B0-----:R-:W2:Y:S04]  /*0d20*/  LDG.E.64 R60, desc[UR6][R126.64+0x70] ;  /* 0x000070067e3c7981 */ /* 0x001ea8000c1e1b00 */
[----:B------:R-:W2:Y:S04]  /*0d30*/  LDG.E.64 R62, desc[UR6][R126.64+0x78] ;  /* 0x000078067e3e7981 */ /* 0x000ea8000c1e1b00 */
[----:B----4-:R0:W-:Y:S04]  /*0d40*/  STS.128 [R129+0x40], R40 ;  /* 0x0000402881007388 */ /* 0x0101e80000000c00 */
[----:B-----5:R0:W-:Y:S04]  /*0d50*/  STS.128 [R129+0x50], R44 ;  /* 0x0000502c81007388 */ /* 0x0201e80000000c00 */
[----:B---3--:R0:W-:Y:S01]  /*0d60*/  STS.128 [R129+0x60], R48 ;  /* 0x0000603081007388 */ /* 0x0081e20000000c00 */
[----:B------:R-:W-:-:S03]  /*0d70*/  ISETP.GT.AND P0, PT, R112, 0x2, PT ;  /* 0x000000027000780c */ /* 0x000fc60003f04270 */
[----:B------:R0:W-:Y:S04]  /*0d80*/  STS.128 [R129+0x30], R36 ;  /* 0x0000302481007388 */ /* 0x0001e80000000c00 */
[----:B------:R0:W-:Y:S04]  /*0d90*/  STS.128 [R129], R52 ;  /* 0x0000003481007388 */ /* 0x0001e80000000c00 */
[----:B------:R0:W-:Y:S04]  /*0da0*/  STS.128 [R129+0x10], R56 ;  /* 0x0000103881007388 */ /* 0x0001e80000000c00 */
[----:B--2---:R0:W-:Y:S01]  /*0db0*/  STS.128 [R129+0x70], R60 ;  /* 0x0000703c81007388 */ /* 0x0041e20000000c00 */
[----:B------:R-:W-:Y:S05]  /*0dc0*/  @!P0 BRA `(.L_x_6) ;  /* 0x0000007c00688947 */ /* 0x000fea0003800000 */
.L_x_5:
[----:B------:R-:W-:Y:S05]  /*0dd0*/  BSYNC.RECONVERGENT B0 ;  /* 0x0000000000007941 */ /* 0x000fea0003800200 */
.L_x_4:
[----:B0-----:R-:W0:Y:S01]  /*0de0*/  S2R R37, SR_CgaCtaId ;  /* 0x0000000000257919 */ /* 0x001e220000008800 */
[----:B------:R-:W-:Y:S01]  /*0df0*/  ISETP.NE.AND P0, PT, R89, 0x1, PT ;  /* 0x000000015900780c */ /* 0x000fe20003f05270 */
[----:B------:R-:W-:Y:S05]  /*0e00*/  WARPSYNC.ALL ;  /* 0x0000000000007948 */ /* 0x000fea0003800000 */
[----:B------:R-:W-:-:S04]  /*0e10*/  MOV R36, 0x400 ;  /* 0x0000040000247802 */ /* 0x000fc80000000f00 */
[----:B0-----:R-:W-:Y:S02]  /*0e20*/  LEA R46, R37, R36, 0x18 ;  /* 0x00000024252e7211 */ /* 0x001fe400078ec0ff */
[----:B------:R-:W-:-:S03]  /*0e30*/  P2R R36, PR, RZ, 0x1 ;  /* 0x00000001ff247803 */ /* 0x000fc60000000000 */
[----:B------:R-:W-:Y:S04]  /*0e40*/  @!P0 STS.64 [R46+0x80], RZ ;  /* 0x000080ff2e008388 */ /* 0x000fe80000000a00 */
[----:B------:R-:W-:Y:S01]  /*0e50*/  @!P0 STS [R46+0x88], RZ ;  /* 0x000088ff2e008388 */ /* 0x000fe20000000800 */
[----:B------:R-:W-:Y:S01]  /*0e60*/  BAR.SYNC.DEFER_BLOCKING 0x0 ;  /* 0x0000000000007b1d */ /* 0x000fe20000010000 */
[----:B------:R-:W-:Y:S02]  /*0e70*/  I2FP.F32.S32 R40, R85 ;  /* 0x0000005500287245 */ /* 0x000fe40000201400 */
[----:B------:R-:W-:Y:S02]  /*0e80*/  I2FP.F32.S32 R41, R3 ;  /* 0x0000000300297245 */ /* 0x000fe40000201400 */
[----:B------:R-:W-:Y:S01]  /*0e90*/  I2FP.F32.S32 R45, R84 ;  /* 0x00000054002d7245 */ /* 0x000fe20000201400 */
[----:B------:R-:W-:Y:S01]  /*0ea0*/  BSSY.RECONVERGENT B0, `(.L_x_7) ;  /* 0x0000022000007945 */ /* 0x000fe20003800200 */
[----:B------:R-:W0:Y:S04]  /*0eb0*/  LDS.64 R38, [R46+0x90] ;  /* 0x000090002e267984 */ /* 0x000e280000000a00 */
[----:B------:R-:W1:Y:S04]  /*0ec0*/  LDS.64 R36, [R46+0x18] ;  /* 0x000018002e247984 */ /* 0x000e680000000a00 */
[----:B------:R-:W2:Y:S04]  /*0ed0*/  LDS R42, [R46+0x8c] ;  /* 0x00008c002e2a7984 */ /* 0x000ea80000000800 */
[----:B------:R-:W3:Y:S01]  /*0ee0*/  LDS R44, [R46+0x20] ;  /* 0x000020002e2c7984 */ /* 0x000ee20000000800 */
[----:B0-----:R-:W-:Y:S01]  /*0ef0*/  I2FP.F32.S32 R43, R38 ;  /* 0x00000026002b7245 */ /* 0x001fe20000201400 */
[----:B-1----:R-:W-:Y:S01]  /*0f00*/  FADD R40, R37, -R40 ;  /* 0x8000002825287221 */ /* 0x002fe20000000000 */
[----:B------:R-:W-:Y:S01]  /*0f10*/  FADD R36, R36, -R41 ;  /* 0x8000002924247221 */ /* 0x000fe20000000000 */
[----:B------:R-:W-:-:S02]  /*0f20*/  I2FP.F32.S32 R41, R39 ;  /* 0x0000002700297245 */ /* 0x000fc40000201400 */
[----:B--2---:R-:W-:Y:S01]  /*0f30*/  I2FP.F32.S32 R37, R42 ;  /* 0x0000002a00257245 */ /* 0x004fe20000201400 */
[----:B------:R-:W-:Y:S01]  /*0f40*/  FADD R43, -R40, R43 ;  /* 0x0000002b282b7221 */ /* 0x000fe20000000100 */
[----:B---3--:R-:W-:-:S03]  /*0f50*/  FADD R44, R44, -R45 ;  /* 0x8000002d2c2c7221 */ /* 0x008fc60000000000 */
[----:B------:R-:W-:Y:S01]  /*0f60*/  FADD R37, -|R36|, R37 ;  /* 0x0000002524257221 */ /* 0x000fe20000000300 */
[----:B------:R-:W-:Y:S01]  /*0f70*/  FMNMX R43, R40, R43, PT ;  /* 0x0000002b282b7209 */ /* 0x000fe20003800000 */
[----:B------:R-:W-:-:S03]  /*0f80*/  FADD R41, -R44, R41 ;  /* 0x000000292c297221 */ /* 0x000fc60000000100 */
[----:B------:R-:W-:Y:S01]  /*0f90*/  FMNMX R37, |R36|, R37, PT ;  /* 0x0000002524257209 */ /* 0x000fe20003800200 */
[----:B------:R-:W-:Y:S01]  /*0fa0*/  FMUL R36, R43, R43 ;  /* 0x0000002b2b247220 */ /* 0x000fe20000400000 */
[----:B------:R-:W-:-:S03]  /*0fb0*/  FMNMX R41, R44, R41, PT ;  /* 0x000000292c297209 */ /* 0x000fc60003800000 */
[----:B------:R-:W-:-:S04]  /*0fc0*/  FFMA R36, R37, R37, R36 ;  /* 0x0000002525247223 */ /* 0x000fc80000000024 */
[----:B------:R-:W-:-:S04]  /*0fd0*/  FFMA R37, R41, R41, R36 ;  /* 0x0000002929257223 */ /* 0x000fc80000000024 */
[----:B------:R-:W-:Y:S01]  /*0fe0*/  VIADD R36, R37, 0xf3000000 ;  /* 0xf300000025247836 */ /* 0x000fe20000000000 */
[----:B------:R0:W1:Y:S04]  /*0ff0*/  MUFU.RSQ R40, R37 ;  /* 0x0000002500287308 */ /* 0x0000680000001400 */
[----:B------:R-:W-:-:S13]  /*1000*/  ISETP.GT.U32.AND P0, PT, R36, 0x727fffff, PT ;  /* 0x727fffff2400780c */ /* 0x000fda0003f04070 */
[----:B01----:R-:W-:Y:S05]  /*1010*/  @!P0 BRA `(.L_x_8) ;  /* 0x0000000000188947 */ /* 0x003fea0003800000 */
[----:B------:R-:W-:Y:S01]  /*1020*/  BSSY.RECONVERGENT B1, `(.L_x_9) ;  /* 0x0000003000017945 */ /* 0x000fe20003800200 */
[----:B------:R-:W-:-:S07]  /*1030*/  MOV R46, 0x1050 ;  /* 0x00001050002e7802 */ /* 0x000fce0000000f00 */
[----:B------:R-:W-:Y:S05]  /*1040*/  CALL.REL.NOINC `($__internal_0_$__cuda_sm20_sqrt_rn_f32_slowpath) ;  /* 0x0000007c00007944 */ /* 0x000fea0003c00000 */
[----:B------:R-:W-:Y:S05]  /*1050*/  BSYNC.RECONVERGENT B1 ;  /* 0x0000000000017941 */ /* 0x000fea0003800200 */
.L_x_9:
[----:B------:R-:W-:Y:S01]  /*1060*/  MOV R36, R40 ;  /* 0x0000002800247202 */ /* 0x000fe20000000f00 */
[----:B------:R-:W-:Y:S06]  /*1070*/  BRA `(.L_x_10) ;  /* 0x0000000000107947 */ /* 0x000fec0003800000 */
.L_x_8:
[----:B------:R-:W-:Y:S01]  /*1080*/  FMUL.FTZ R36, R37, R40 ;  /* 0x0000002825247220 */ /* 0x000fe20000410000 */
[----:B------:R-:W-:-:S03]  /*1090*/  FMUL.FTZ R40, R40, 0.5 ;  /* 0x3f00000028287820 */ /* 0x000fc60000410000 */
[----:B------:R-:W-:-:S04]  /*10a0*/  FFMA R37, -R36, R36, R37 ;  /* 0x0000002424257223 */ /* 0x000fc80000000125 */
[----:B------:R-:W-:-:S07]  /*10b0*/  FFMA R36, R37, R40, R36 ;  /* 0x0000002825247223 */ /* 0x000fce0000000024 */
.L_x_10:
[----:B------:R-:W-:Y:S05]  /*10c0*/  BSYNC.RECONVERGENT B0 ;  /* 0x0000000000007941 */ /* 0x000fea0003800200 */
.L_x_7:
[----:B------:R-:W0:Y:S01]  /*10d0*/  S2UR UR5, SR_CgaCtaId ;  /* 0x00000000000579c3 */ /* 0x000e220000008800 */
[----:B------:R-:W-:Y:S01]  /*10e0*/  UMOV UR4, 0x400 ;  /* 0x0000040000047882 */ /* 0x000fe20000000000 */
[----:B------:R-:W-:Y:S01]  /*10f0*/  BSSY.RECONVERGENT B0, `(.L_x_11) ;  /* 0x000075e000007945 */ /* 0x000fe20003800200 */
[----:B0-----:R-:W-:-:S09]  /*1100*/  ULEA UR4, UR5, UR4, 0x18 ;  /* 0x0000000405047291 */ /* 0x001fd2000f8ec0ff */
[----:B------:R-:W0:Y:S02]  /*1110*/  LDS R37, [UR4+0x58] ;  /* 0x00005804ff257984 */ /* 0x000e240008000800 */
[----:B0-----:R-:W-:-:S13]  /*1120*/  FSETP.GTU.AND P0, PT, R36, R37, PT ;  /* 0x000000252400720b */ /* 0x001fda0003f0c000 */
[----:B------:R-:W-:Y:S05]  /*1130*/  @P0 BRA `(.L_x_12) ;  /* 0x0000000c00500947 */ /* 0x000fea0003800000 */
[----:B------:R-:W-:Y:S01]  /*1140*/  ISETP.NE.AND P0, PT, R87, RZ, PT ;  /* 0x000000ff5700720c */ /* 0x000fe20003f05270 */
[----:B------:R-:W-:Y:S01]  /*1150*/  HFMA2 R86, -RZ, RZ, 0, 0 ;  /* 0x00000000ff567431 */ /* 0x000fe200000001ff */
[----:B------:R-:W-:Y:S02]  /*1160*/  CS2R R44, SRZ ;  /* 0x00000000002c7805 */ /* 0x000fe4000001ff00 */
[----:B------:R-:W-:Y:S02]  /*1170*/  CS2R R46, SRZ ;  /* 0x00000000002e7805 */ /* 0x000fe4000001ff00 */
[----:B------:R-:W-:Y:S02]  /*1180*/  CS2R R48, SRZ ;  /* 0x0000000000307805 */ /* 0x000fe4000001ff00 */
[----:B------:R-:W-:Y:S02]  /*1190*/  CS2R R50, SRZ ;  /* 0x0000000000327805 */ /* 0x000fe4000001ff00 */
[----:B------:R-:W-:-:S02]  /*11a0*/  CS2R R52, SRZ ;  /* 0x0000000000347805 */ /* 0x000fc4000001ff00 */
[----:B------:R-:W-:Y:S02]  /*11b0*/  CS2R R54, SRZ ;  /* 0x0000000000367805 */ /* 0x000fe4000001ff00 */
[----:B------:R-:W-:Y:S02]  /*11c0*/  CS2R R56, SRZ ;  /* 0x0000000000387805 */ /* 0x000fe4000001ff00 */
[----:B------:R-:W-:Y:S02]  /*11d0*/  CS2R R58, SRZ ;  /* 0x00000000003a7805 */ /* 0x000fe4000001ff00 */
[----:B------:R-:W-:Y:S01]  /*11e0*/  CS2R R60, SRZ ;  /* 0x00000000003c7805 */ /* 0x000fe2000001ff00 */
[----:B------:R-:W-:Y:S01]  /*11f0*/  IMAD.MOV.U32 R87, RZ, RZ, 0x1 ;  /* 0x00000001ff577424 */ /* 0x000fe200078e00ff */
[----:B------:R-:W-:Y:S06]  /*1200*/  @P0 BRA `(.L_x_13) ;  /* 0x0000007400300947 */ /* 0x000fec0003800000 */
[----:B------:R-:W0:Y:S01]  /*1210*/  LDS R39, [UR4+0x30] ;  /* 0x00003004ff277984 */ /* 0x000e220008000800 */
[----:B------:R-:W-:Y:S01]  /*1220*/  FADD R36, -R110, R125 ;  /* 0x0000007d6e247221 */ /* 0x000fe20000000100 */
[----:B------:R-:W-:Y:S01]  /*1230*/  BSSY.RECONVERGENT B3, `(.L_x_14) ;  /* 0x000000d000037945 */ /* 0x000fe20003800200 */
[----:B0-----:R-:W0:Y:S08]  /*1240*/  MUFU.RCP R38, R39 ;  /* 0x0000002700267308 */ /* 0x001e300000001000 */
[----:B------:R-:W1:Y:S01]  /*1250*/  FCHK P0, R36, R39 ;  /* 0x0000002724007302 */ /* 0x000e620000000000 */
[----:B0-----:R-:W-:-:S04]  /*1260*/  FFMA R37, -R39, R38, 1 ;  /* 0x3f80000027257423 */ /* 0x001fc80000000126 */
[----:B------:R-:W-:-:S04]  /*1270*/  FFMA R37, R38, R37, R38 ;  /* 0x0000002526257223 */ /* 0x000fc80000000026 */
[----:B------:R-:W-:-:S04]  /*1280*/  FFMA R38, R36, R37, RZ ;  /* 0x0000002524267223 */ /* 0x000fc800000000ff */
[----:B------:R-:W-:-:S04]  /*1290*/  FFMA R40, -R39, R38, R36 ;  /* 0x0000002627287223 */ /* 0x000fc80000000124 */
[----:B------:R-:W-:Y:S01]  /*12a0*/  FFMA R43, R37, R40, R38 ;  /* 0x00000028252b7223 */ /* 0x000fe20000000026 */
[----:B-1----:R-:W-:Y:S06]  /*12b0*/  @!P0 BRA `(.L_x_15) ;  /* 0x0000000000108947 */ /* 0x002fec0003800000 */
[----:B------:R-:W-:Y:S02]  /*12c0*/  MOV R37, R39 ;  /* 0x0000002700257202 */ /* 0x000fe40000000f00 */
[----:B------:R-:W-:-:S07]  /*12d0*/  MOV R38, 0x12f0 ;  /* 0x000012f000267802 */ /* 0x000fce0000000f00 */
[----:B------:R-:W-:Y:S05]  /*12e0*/  CALL.REL.NOINC `($__internal_1_$__cuda_sm3x_div_rn_noftz_f32_slowpath) ;  /* 0x0000007800b47944 */ /* 0x000fea0003c00000 */
[----:B------:R-:W-:-:S07]  /*12f0*/  MOV R43, R63 ;  /* 0x0000003f002b7202 */ /* 0x000fce0000000f00 */
.L_x_15:
[----:B------:R-:W-:Y:S05]  /*1300*/  BSYNC.RECONVERGENT B3 ;  /* 0x0000000000037941 */ /* 0x000fea0003800200 */
.L_x_14:
[----:B------:R-:W0:Y:S01]  /*1310*/  MUFU.RCP R36, R39 ;  /* 0x0000002700247308 */ /* 0x000e220000001000 */
[----:B------:R-:W1:Y:S01]  /*1320*/  LDCU UR5, c[0x3][0xc] ;  /* 0x00c00180ff0577ac */ /* 0x000e620008000800 */
[----:B------:R-:W-:Y:S01]  /*1330*/  FADD R86, -R108, R123 ;  /* 0x0000007b6c567221 */ /* 0x000fe20000000100 */
[----:B------:R-:W-:Y:S01]  /*1340*/  BSSY.RECONVERGENT B3, `(.L_x_16) ;  /* 0x0000011000037945 */ /* 0x000fe20003800200 */
[-C--:B------:R-:W-:Y:S01]  /*1350*/  FFMA R41, R2, R43.reuse, RZ ;  /* 0x0000002b02297223 */ /* 0x080fe200000000ff */
[----:B------:R-:W-:-:S03]  /*1360*/  FFMA R62, R0, R43, RZ ;  /* 0x0000002b003e7223 */ /* 0x000fc600000000ff */
[----:B------:R-:W2:Y:S01]  /*1370*/  FCHK P0, R86, R39 ;  /* 0x0000002756007302 */ /* 0x000ea20000000000 */
[----:B0-----:R-:W-:-:S04]  /*1380*/  FFMA R37, -R39, R36, 1 ;  /* 0x3f80000027257423 */ /* 0x001fc80000000124 */
[----:B------:R-:W-:Y:S01]  /*1390*/  FFMA R37, R36, R37, R36 ;  /* 0x0000002524257223 */ /* 0x000fe20000000024 */
[----:B-1----:R-:W-:-:S03]  /*13a0*/  I2FP.F32.S32 R36, UR5 ;  /* 0x0000000500247c45 */ /* 0x002fc60008201400 */
[----:B------:R-:W-:Y:S02]  /*13b0*/  FFMA R38, R37, R86, RZ ;  /* 0x0000005625267223 */ /* 0x000fe400000000ff */
[----:B------:R-:W-:Y:S02]  /*13c0*/  FFMA R42, R36, R43, RZ ;  /* 0x0000002b242a7223 */ /* 0x000fe400000000ff */
[----:B------:R-:W-:-:S04]  /*13d0*/  FFMA R40, -R39, R38, R86 ;  /* 0x0000002627287223 */ /* 0x000fc80000000156 */
[----:B------:R-:W-:Y:S01]  /*13e0*/  FFMA R37, R37, R40, R38 ;  /* 0x0000002825257223 */ /* 0x000fe20000000026 */
[----:B--2---:R-:W-:Y:S06]  /*13f0*/  @!P0 BRA `(.L_x_17) ;  /* 0x0000000000148947 */ /* 0x004fec0003800000 */
[----:B------:R-:W-:Y:S01]  /*1400*/  IMAD.MOV.U32 R36, RZ, RZ, R86 ;  /* 0x000000ffff247224 */ /* 0x000fe200078e0056 */
[----:B------:R-:W-:Y:S02]  /*1410*/  MOV R37, R39 ;  /* 0x0000002700257202 */ /* 0x000fe40000000f00 */
[----:B------:R-:W-:-:S07]  /*1420*/  MOV R38, 0x1440 ;  /* 0x0000144000267802 */ /* 0x000fce0000000f00 */
[----:B------:R-:W-:Y:S05]  /*1430*/  CALL.REL.NOINC `($__internal_1_$__cuda_sm3x_div_rn_noftz_f32_slowpath) ;  /* 0x0000007800607944 */ /* 0x000fea0003c00000 */
[----:B------:R-:W-:-:S07]  /*1440*/  MOV R37, R63 ;  /* 0x0000003f00257202 */ /* 0x000fce0000000f00 */
.L_x_17:
[----:B------:R-:W-:Y:S05]  /*1450*/  BSYNC.RECONVERGENT B3 ;  /* 0x0000000000037941 */ /* 0x000fea0003800200 */
.L_x_16:
[----:B------:R-:W0:Y:S01]  /*1460*/  MUFU.RCP R36, R39 ;  /* 0x0000002700247308 */ /* 0x000e220000001000 */
[----:B------:R-:W-:Y:S01]  /*1470*/  FADD R86, -R106, R121 ;  /* 0x000000796a567221 */ /* 0x000fe20000000100 */
[----:B------:R-:W-:Y:S01]  /*1480*/  BSSY.RECONVERGENT B3, `(.L_x_18) ;  /* 0x0000010000037945 */ /* 0x000fe20003800200 */
[-C--:B------:R-:W-:Y:S01]  /*1490*/  FFMA R40, R76, R37.reuse, R41 ;  /* 0x000000254c287223 */ /* 0x080fe20000000029 */
[-C--:B------:R-:W-:Y:S01]  /*14a0*/  FFMA R42, R79, R37.reuse, R42 ;  /* 0x000000254f2a7223 */ /* 0x080fe2000000002a */
[----:B------:R-:W-:-:S03]  /*14b0*/  FFMA R41, R75, R37, R62 ;  /* 0x000000254b297223 */ /* 0x000fc6000000003e */
[----:B------:R-:W1:Y:S01]  /*14c0*/  FCHK P0, R86, R39 ;  /* 0x0000002756007302 */ /* 0x000e620000000000 */
[----:B0-----:R-:W-:-:S04]  /*14d0*/  FFMA R43, -R39, R36, 1 ;  /* 0x3f800000272b7423 */ /* 0x001fc80000000124 */
[----:B------:R-:W-:-:S04]  /*14e0*/  FFMA R36, R36, R43, R36 ;  /* 0x0000002b24247223 */ /* 0x000fc80000000024 */
[----:B------:R-:W-:-:S04]  /*14f0*/  FFMA R43, R36, R86, RZ ;  /* 0x00000056242b7223 */ /* 0x000fc800000000ff */
[----:B------:R-:W-:-:S04]  /*1500*/  FFMA R38, -R39, R43, R86 ;  /* 0x0000002b27267223 */ /* 0x000fc80000000156 */
[----:B------:R-:W-:Y:S01]  /*1510*/  FFMA R38, R36, R38, R43 ;  /* 0x0000002624267223 */ /* 0x000fe2000000002b */
[----:B-1----:R-:W-:Y:S06]  /*1520*/  @!P0 BRA `(.L_x_19) ;  /* 0x0000000000148947 */ /* 0x002fec0003800000 */
[----:B------:R-:W-:Y:S01]  /*1530*/  IMAD.MOV.U32 R36, RZ, RZ, R86 ;  /* 0x000000ffff247224 */ /* 0x000fe200078e0056 */
[----:B------:R-:W-:Y:S02]  /*1540*/  MOV R37, R39 ;  /* 0x0000002700257202 */ /* 0x000fe40000000f00 */
[----:B------:R-:W-:-:S07]  /*1550*/  MOV R38, 0x1570 ;  /* 0x0000157000267802 */ /* 0x000fce0000000f00 */
[----:B------:R-:W-:Y:S05]  /*1560*/  CALL.REL.NOINC `($__internal_1_$__cuda_sm3x_div_rn_noftz_f32_slowpath) ;  /* 0x0000007800147944 */ /* 0x000fea0003c00000 */
[----:B------:R-:W-:-:S07]  /*1570*/  MOV R38, R63 ;  /* 0x0000003f00267202 */ /* 0x000fce0000000f00 */
.L_x_19:
[----:B------:R-:W-:Y:S05]  /*1580*/  BSYNC.RECONVERGENT B3 ;  /* 0x0000000000037941 */ /* 0x000fea0003800200 */
.L_x_18:
        /* <DEDUP_REMOVED lines=18> */
.L_x_21:
[----:B------:R-:W-:Y:S05]  /*16b0*/  BSYNC.RECONVERGENT B3 ;  /* 0x0000000000037941 */ /* 0x000fea0003800200 */
.L_x_20:
[----:B------:R-:W0:Y:S01]  /*16c0*/  MUFU.RCP R36, R39 ;  /* 0x0000002700247308 */ /* 0x000e220000001000 */
[----:B------:R-:W-:Y:S01]  /*16d0*/  FADD R86, -R102, R117 ;  /* 0x0000007566567221 */ /* 0x000fe20000000100 */
[----:B------:R-:W-:Y:S01]  /*16e0*/  BSSY.RECONVERGENT B3, `(.L_x_22) ;  /* 0x0000010000037945 */ /* 0x000fe20003800200 */
[-C--:B------:R-:W-:Y:S01]  /*16f0*/  FFMA R62, R73, R37.reuse, R42 ;  /* 0x00000025493e7223 */ /* 0x080fe2000000002a */
[----:B------:R-:W-:-:S04]  /*1700*/  FFMA R42, R70, R37, R43 ;  /* 0x00000025462a7223 */ /* 0x000fc8000000002b */
[----:B------:R-:W1:Y:S01]  /*1710*/  FCHK P0, R86, R39 ;  /* 0x0000002756007302 */ /* 0x000e620000000000 */
[----:B0-----:R-:W-:-:S04]  /*1720*/  FFMA R41, -R39, R36, 1 ;  /* 0x3f80000027297423 */ /* 0x001fc80000000124 */
[----:B------:R-:W-:Y:S01]  /*1730*/  FFMA R36, R36, R41, R36 ;  /* 0x0000002924247223 */ /* 0x000fe20000000024 */
[----:B------:R-:W-:-:S03]  /*1740*/  FFMA R41, R69, R37, R40 ;  /* 0x0000002545297223 */ /* 0x000fc60000000028 */
        /* <DEDUP_REMOVED lines=9> */
.L_x_23:
[----:B------:R-:W-:Y:S05]  /*17e0*/  BSYNC.RECONVERGENT B3 ;  /* 0x0000000000037941 */ /* 0x000fea0003800200 */
.L_x_22:
        /* <DEDUP_REMOVED lines=18> */
.L_x_25:
[----:B------:R-:W-:Y:S05]  /*1910*/  BSYNC.RECONVERGENT B3 ;  /* 0x0000000000037941 */ /* 0x000fea0003800200 */
.L_x_24:
        /* <DEDUP_REMOVED lines=18> */
.L_x_27:
[----:B------:R-:W-:Y:S05]  /*1a40*/  BSYNC.RECONVERGENT B3 ;  /* 0x0000000000037941 */ /* 0x000fea0003800200 */
.L_x_26:
        /* <DEDUP_REMOVED lines=18> */
.L_x_29:
[----:B------:R-:W-:Y:S05]  /*1b70*/  BSYNC.RECONVERGENT B3 ;  /* 0x0000000000037941 */ /* 0x000fea0003800200 */
.L_x_28:
        /* <DEDUP_REMOVED lines=18> */
.L_x_31:
[----:B------:R-:W-:Y:S05]  /*1ca0*/  BSYNC.RECONVERGENT B3 ;  /* 0x0000000000037941 */ /* 0x000fea0003800200 */
.L_x_30:
[----:B------:R-:W0:Y:S01]  /*1cb0*/  S2R R63, SR_CgaCtaId ;  /* 0x00000000003f7919 */ /* 0x000e220000008800 */
[----:B------:R-:W1:Y:S01]  /*1cc0*/  LDCU UR5, c[0x3][0xcc] ;  /* 0x00c01980ff0577ac */ /* 0x000e620008000800 */
[----:B------:R-:W-:Y:S01]  /*1cd0*/  MOV R38, 0x400 ;  /* 0x0000040000267802 */ /* 0x000fe20000000f00 */
[----:B------:R-:W-:Y:S01]  /*1ce0*/  BSSY.RECONVERGENT B1, `(.L_x_32) ;  /* 0x000000b000017945 */ /* 0x000fe20003800200 */
[-C--:B------:R-:W-:Y:S01]  /*1cf0*/  FFMA R43, R7, R36.reuse, R86 ;  /* 0x00000024072b7223 */ /* 0x080fe20000000056 */
[----:B------:R-:W-:Y:S02]  /*1d00*/  FFMA R41, R6, R36, R41 ;  /* 0x0000002406297223 */ /* 0x000fe40000000029 */
[----:B------:R-:W-:Y:S01]  /*1d10*/  VIADD R38, R38, 0x80 ;  /* 0x0000008026267836 */ /* 0x000fe20000000000 */
[----:B-1----:R-:W-:-:S05]  /*1d20*/  I2FP.F32.S32 R37, UR5 ;  /* 0x0000000500257c45 */ /* 0x002fca0008201400 */
[----:B------:R-:W-:Y:S01]  /*1d30*/  FFMA R39, R37, R36, R62 ;  /* 0x0000002425277223 */ /* 0x000fe2000000003e */
[----:B0-----:R-:W-:-:S07]  /*1d40*/  LEA R38, R63, R38, 0x18 ;  /* 0x000000263f267211 */ /* 0x001fce00078ec0ff */
.L_x_33:
[----:B------:R-:W0:Y:S02]  /*1d50*/  LDS R36, [R38] ;  /* 0x0000000026247984 */ /* 0x000e240000000800 */
[----:B0-----:R-:W-:-:S05]  /*1d60*/  FADD R37, R39, R36 ;  /* 0x0000002427257221 */ /* 0x001fca0000000000 */
[----:B------:R-:W0:Y:S02]  /*1d70*/  ATOMS.CAST.SPIN P0, [R38], R36, R37 ;  /* 0x000000242600758d */ /* 0x000e240001800025 */
[----:B0-----:R-:W-:Y:S05]  /*1d80*/  @!P0 BRA `(.L_x_33) ;  /* 0xfffffffc00f08947 */ /* 0x001fea000383ffff */
[----:B------:R-:W-:Y:S05]  /*1d90*/  BSYNC.RECONVERGENT B1 ;  /* 0x0000000000017941 */ /* 0x000fea0003800200 */
.L_x_32:
[----:B------:R-:W-:Y:S01]  /*1da0*/  BSSY.RECONVERGENT B1, `(.L_x_34) ;  /* 0x0000005000017945 */ /* 0x000fe20003800200 */
.L_x_35:
[----:B------:R-:W0:Y:S02]  /*1db0*/  LDS R36, [R38+0x4] ;  /* 0x0000040026247984 */ /* 0x000e240000000800 */
[----:B0-----:R-:W-:-:S05]  /*1dc0*/  FADD R37, R43, R36 ;  /* 0x000000242b257221 */ /* 0x001fca0000000000 */
[----:B------:R-:W0:Y:S02]  /*1dd0*/  ATOMS.CAST.SPIN P0, [R38+0x4], R36, R37 ;  /* 0x000004242600758d */ /* 0x000e240001800025 */
[----:B0-----:R-:W-:Y:S05]  /*1de0*/  @!P0 BRA `(.L_x_35) ;  /* 0xfffffffc00f08947 */ /* 0x001fea000383ffff */
[----:B------:R-:W-:Y:S05]  /*1df0*/  BSYNC.RECONVERGENT B1 ;  /* 0x0000000000017941 */ /* 0x000fea0003800200 */
.L_x_34:
[----:B------:R-:W-:Y:S01]  /*1e00*/  BSSY.RECONVERGENT B1, `(.L_x_36) ;  /* 0x0000005000017945 */ /* 0x000fe20003800200 */
.L_x_37:
[----:B------:R-:W0:Y:S02]  /*1e10*/  LDS R36, [R38+0x8] ;  /* 0x0000080026247984 */ /* 0x000e240000000800 */
[----:B0-----:R-:W-:-:S05]  /*1e20*/  FADD R37, R41, R36 ;  /* 0x0000002429257221 */ /* 0x001fca0000000000 */
[----:B------:R-:W0:Y:S02]  /*1e30*/  ATOMS.CAST.SPIN P0, [R38+0x8], R36, R37 ;  /* 0x000008242600758d */ /* 0x000e240001800025 */
[----:B0-----:R-:W-:Y:S05]  /*1e40*/  @!P0 BRA `(.L_x_37) ;  /* 0xfffffffc00f08947 */ /* 0x001fea000383ffff */
[----:B------:R-:W-:Y:S05]  /*1e50*/  BSYNC.RECONVERGENT B1 ;  /* 0x0000000000017941 */ /* 0x000fea0003800200 */
.L_x_36:
[----:B------:R-:W-:Y:S01]  /*1e60*/  HFMA2 R86, -RZ, RZ, 0, 0 ;  /* 0x00000000ff567431 */ /* 0x000fe200000001ff */
[----:B------:R-:W-:Y:S06]  /*1e70*/  BRA `(.L_x_13) ;  /* 0x0000006800147947 */ /* 0x000fec0003800000 */
.L_x_12:
[----:B------:R-:W-:Y:S01]  /*1e80*/  ISETP.NE.AND P0, PT, R87, RZ, PT ;  /* 0x000000ff5700720c */ /* 0x000fe20003f05270 */
[----:B------:R-:W-:Y:S01]  /*1e90*/  HFMA2 R87, -RZ, RZ, 0, 0 ;  /* 0x00000000ff577431 */ /* 0x000fe200000001ff */
[----:B------:R-:W-:Y:S01]  /*1ea0*/  MOV R44, R94 ;  /* 0x0000005e002c7202 */ /* 0x000fe20000000f00 */
[----:B------:R-:W-:Y:S01]  /*1eb0*/  IMAD.MOV.U32 R45, RZ, RZ, R109 ;  /* 0x000000ffff2d7224 */ /* 0x000fe200078e006d */
        /* <DEDUP_REMOVED lines=10> */
[----:B------:R-:W-:-:S02]  /*1f60*/  MOV R53, R117 ;  /* 0x0000007500357202 */ /* 0x000fc40000000f00 */
[----:B------:R-:W-:Y:S02]  /*1f70*/  MOV R55, R119 ;  /* 0x0000007700377202 */ /* 0x000fe40000000f00 */
[----:B------:R-:W-:Y:S02]  /*1f80*/  MOV R56, R106 ;  /* 0x0000006a00387202 */ /* 0x000fe40000000f00 */
[----:B------:R-:W-:Y:S02]  /*1f90*/  MOV R58, R108 ;  /* 0x0000006c003a7202 */ /* 0x000fe40000000f00 */
[----:B------:R-:W-:Y:S02]  /*1fa0*/  MOV R59, R123 ;  /* 0x0000007b003b7202 */ /* 0x000fe40000000f00 */
[----:B------:R-:W-:Y:S01]  /*1fb0*/  MOV R61, R125 ;  /* 0x0000007d003d7202 */ /* 0x000fe20000000f00 */
[----:B------:R-:W-:Y:S06]  /*1fc0*/  @!P0 BRA `(.L_x_13) ;  /* 0x0000006400c08947 */ /* 0x000fec0003800000 */
[----:B------:R-:W-:Y:S01]  /*1fd0*/  IABS R43, R42 ;  /* 0x0000002a002b7213 */ /* 0x000fe20000000000 */
[----:B------:R-:W0:Y:S01]  /*1fe0*/  LDCU UR5, c[0x3][0xc] ;  /* 0x00c00180ff0577ac */ /* 0x000e220008000800 */
[----:B------:R-:W-:Y:S01]  /*1ff0*/  IABS R44, R38 ;  /* 0x00000026002c7213 */ /* 0x000fe20000000000 */
[----:B------:R-:W-:Y:S01]  /*2000*/  IMAD.IADD R55, R27, 0x1, R38 ;  /* 0x000000011b377824 */ /* 0x000fe200078e0226 */
[----:B------:R-:W1:Y:S01]  /*2010*/  I2F.RP R40, R43 ;  /* 0x0000002b00287306 */ /* 0x000e620000209400 */
[-C--:B------:R-:W-:Y:S02]  /*2020*/  IABS R45, R39.reuse ;  /* 0x00000027002d7213 */ /* 0x080fe40000000000 */
[----:B------:R-:W-:Y:S02]  /*2030*/  IADD3 R56, PT, PT, R26, R39, RZ ;  /* 0x000000271a387210 */ /* 0x000fe40007ffe0ff */
[----:B------:R-:W-:Y:S02]  /*2040*/  IABS R52, R55 ;  /* 0x0000003700347213 */ /* 0x000fe40000000000 */
[----:B------:R-:W-:Y:S01]  /*2050*/  IABS R53, R56 ;  /* 0x0000003800357213 */ /* 0x000fe20000000000 */
[----:B------:R-:W2:Y:S01]  /*2060*/  I2F.RP R41, R44 ;  /* 0x0000002c00297306 */ /* 0x000ea20000209400 */
[----:B------:R-:W-:-:S02]  /*2070*/  ISETP.GE.AND P5, PT, R56, RZ, PT ;  /* 0x000000ff3800720c */ /* 0x000fc40003fa6270 */
[----:B0-----:R-:W-:-:S05]  /*2080*/  IADD3 R54, PT, PT, R42, UR5, R3 ;  /* 0x000000052a367c10 */ /* 0x001fca000fffe003 */
[----:B------:R-:W0:Y:S08]  /*2090*/  I2F.RP R50, R45 ;  /* 0x0000002d00327306 */ /* 0x000e300000209400 */
[----:B-1----:R-:W1:Y:S08]  /*20a0*/  MUFU.RCP R40, R40 ;  /* 0x0000002800287308 */ /* 0x002e700000001000 */
[----:B--2---:R-:W2:Y:S08]  /*20b0*/  MUFU.RCP R41, R41 ;  /* 0x0000002900297308 */ /* 0x004eb00000001000 */
[----:B0-----:R-:W0:Y:S01]  /*20c0*/  MUFU.RCP R50, R50 ;  /* 0x0000003200327308 */ /* 0x001e220000001000 */
[----:B-1----:R-:W-:-:S07]  /*20d0*/  VIADD R46, R40, 0xffffffe ;  /* 0x0ffffffe282e7836 */ /* 0x002fce0000000000 */
[----:B------:R1:W3:Y:S01]  /*20e0*/  F2I.FTZ.U32.TRUNC.NTZ R47, R46 ;  /* 0x0000002e002f7305 */ /* 0x0002e2000021f000 */
[----:B--2---:R-:W-:-:S07]  /*20f0*/  IADD3 R36, PT, PT, R41, 0xffffffe, RZ ;  /* 0x0ffffffe29247810 */ /* 0x004fce0007ffe0ff */
[----:B------:R2:W4:Y:S01]  /*2100*/  F2I.FTZ.U32.TRUNC.NTZ R37, R36 ;  /* 0x0000002400257305 */ /* 0x000522000021f000 */
[----:B0-----:R-:W-:Y:S01]  /*2110*/  IADD3 R48, PT, PT, R50, 0xffffffe, RZ ;  /* 0x0ffffffe32307810 */ /* 0x001fe20007ffe0ff */
[----:B-1----:R-:W-:Y:S02]  /*2120*/  IMAD.MOV.U32 R46, RZ, RZ, RZ ;  /* 0x000000ffff2e7224 */ /* 0x002fe400078e00ff */
[----:B---3--:R-:W-:-:S04]  /*2130*/  IMAD.MOV R40, RZ, RZ, -R47 ;  /* 0x000000ffff287224 */ /* 0x008fc800078e0a2f */
[----:B------:R0:W1:Y:S01]  /*2140*/  F2I.FTZ.U32.TRUNC.NTZ R49, R48 ;  /* 0x0000003000317305 */ /* 0x000062000021f000 */
[----:B--2---:R-:W-:Y:S01]  /*2150*/  MOV R36, RZ ;  /* 0x000000ff00247202 */ /* 0x004fe20000000f00 */
[----:B------:R-:W-:Y:S01]  /*2160*/  IMAD R41, R40, R43, RZ ;  /* 0x0000002b28297224 */ /* 0x000fe200078e02ff */
[----:B------:R-:W-:Y:S02]  /*2170*/  IABS R40, R39 ;  /* 0x0000002700287213 */ /* 0x000fe40000000000 */
[----:B----4-:R-:W-:Y:S01]  /*2180*/  IADD3 R51, PT, PT, RZ, -R37, RZ ;  /* 0x80000025ff337210 */ /* 0x010fe20007ffe0ff */
[----:B------:R-:W-:Y:S01]  /*2190*/  IMAD.HI.U32 R46, R47, R41, R46 ;  /* 0x000000292f2e7227 */ /* 0x000fe200078e002e */
[----:B0-----:R-:W-:-:S03]  /*21a0*/  MOV R48, RZ ;  /* 0x000000ff00307202 */ /* 0x001fc60000000f00 */
[----:B------:R-:W-:Y:S01]  /*21b0*/  IMAD R51, R51, R44, RZ ;  /* 0x0000002c33337224 */ /* 0x000fe200078e02ff */
[----:B-1----:R-:W-:-:S03]  /*21c0*/  IADD3 R50, PT, PT, RZ, -R49, RZ ;  /* 0x80000031ff327210 */ /* 0x002fc60007ffe0ff */
[----:B------:R-:W-:Y:S01]  /*21d0*/  IMAD.HI.U32 R47, R37, R51, R36 ;  /* 0x00000033252f7227 */ /* 0x000fe200078e0024 */
[----:B------:R-:W-:Y:S02]  /*21e0*/  IABS R37, R38 ;  /* 0x0000002600257213 */ /* 0x000fe40000000000 */
[----:B------:R-:W-:Y:S01]  /*21f0*/  IABS R36, R42 ;  /* 0x0000002a00247213 */ /* 0x000fe20000000000 */
[----:B------:R-:W-:Y:S01]  /*2200*/  IMAD R41, R50, R45, RZ ;  /* 0x0000002d32297224 */ /* 0x000fe200078e02ff */
[----:B------:R-:W-:Y:S01]  /*2210*/  IADD3 R51, PT, PT, RZ, -R40, RZ ;  /* 0x80000028ff337210 */ /* 0x000fe20007ffe0ff */
[----:B------:R-:W-:Y:S02]  /*2220*/  IMAD.MOV R50, RZ, RZ, -R37 ;  /* 0x000000ffff327224 */ /* 0x000fe400078e0a25 */
[----:B------:R-:W-:Y:S01]  /*2230*/  IMAD.HI.U32 R48, R49, R41, R48 ;  /* 0x0000002931307227 */ /* 0x000fe200078e0030 */
[----:B------:R-:W-:Y:S02]  /*2240*/  IABS R41, R54 ;  /* 0x0000003600297213 */ /* 0x000fe40000000000 */
[----:B------:R-:W-:Y:S01]  /*2250*/  IADD3 R49, PT, PT, RZ, -R36, RZ ;  /* 0x80000024ff317210 */ /* 0x000fe20007ffe0ff */
[----:B------:R-:W-:-:S04]  /*2260*/  IMAD.HI.U32 R37, R47, R52, RZ ;  /* 0x000000342f257227 */ /* 0x000fc800078e00ff */
[----:B------:R-:W-:-:S04]  /*2270*/  IMAD.HI.U32 R36, R46, R41, RZ ;  /* 0x000000292e247227 */ /* 0x000fc800078e00ff */
[----:B------:R-:W-:Y:S01]  /*2280*/  IMAD R37, R37, R50, R52 ;  /* 0x0000003225257224 */ /* 0x000fe200078e0234 */
[----:B------:R-:W-:Y:S01]  /*2290*/  LOP3.LUT R52, RZ, R42, RZ, 0x33, !PT ;  /* 0x0000002aff347212 */ /* 0x000fe200078e33ff */
[----:B------:R-:W-:Y:S02]  /*22a0*/  IMAD R36, R36, R49, R41 ;  /* 0x0000003124247224 */ /* 0x000fe400078e0229 */
[----:B------:R-:W-:Y:S01]  /*22b0*/  IMAD.HI.U32 R40, R48, R53, RZ ;  /* 0x0000003530287227 */ /* 0x000fe200078e00ff */
[----:B------:R-:W-:Y:S02]  /*22c0*/  ISETP.GT.U32.AND P1, PT, R44, R37, PT ;  /* 0x000000252c00720c */ /* 0x000fe40003f24070 */
[----:B------:R-:W-:Y:S01]  /*22d0*/  ISETP.GT.U32.AND P0, PT, R43, R36, PT ;  /* 0x000000242b00720c */ /* 0x000fe20003f04070 */
[----:B------:R-:W-:Y:S01]  /*22e0*/  IMAD R40, R40, R51, R53 ;  /* 0x0000003328287224 */ /* 0x000fe200078e0235 */
[----:B------:R-:W-:-:S04]  /*22f0*/  LOP3.LUT R53, RZ, R38, RZ, 0x33, !PT ;  /* 0x00000026ff357212 */ /* 0x000fc800078e33ff */
[----:B------:R-:W-:-:S05]  /*2300*/  ISETP.GT.U32.AND P2, PT, R45, R40, PT ;  /* 0x000000282d00720c */ /* 0x000fca0003f44070 */
[----:B------:R-:W-:Y:S01]  /*2310*/  @!P1 IMAD.IADD R37, R37, 0x1, -R44 ;  /* 0x0000000125259824 */ /* 0x000fe200078e0a2c */
[----:B------:R-:W-:Y:S02]  /*2320*/  ISETP.GE.AND P1, PT, R54, RZ, PT ;  /* 0x000000ff3600720c */ /* 0x000fe40003f26270 */
[----:B------:R-:W-:Y:S02]  /*2330*/  @!P0 IADD3 R36, PT, PT, R36, -R43, RZ ;  /* 0x8000002b24248210 */ /* 0x000fe40007ffe0ff */
[----:B------:R-:W-:Y:S02]  /*2340*/  ISETP.GT.U32.AND P3, PT, R44, R37, PT ;  /* 0x000000252c00720c */ /* 0x000fe40003f64070 */
[----:B------:R-:W-:Y:S02]  /*2350*/  ISETP.GT.U32.AND P4, PT, R43, R36, PT ;  /* 0x000000242b00720c */ /* 0x000fe40003f84070 */
[----:B------:R-:W-:Y:S02]  /*2360*/  @!P2 IADD3 R40, PT, PT, R40, -R45, RZ ;  /* 0x8000002d2828a210 */ /* 0x000fe40007ffe0ff */
[----:B------:R-:W-:-:S02]  /*2370*/  ISETP.GE.AND P0, PT, R55, RZ, PT ;  /* 0x000000ff3700720c */ /* 0x000fc40003f06270 */
[----:B------:R-:W-:Y:S02]  /*2380*/  ISETP.GT.U32.AND P2, PT, R45, R40, PT ;  /* 0x000000282d00720c */ /* 0x000fe40003f44070 */
[----:B------:R-:W-:-:S03]  /*2390*/  LOP3.LUT R54, RZ, R39, RZ, 0x33, !PT ;  /* 0x00000027ff367212 */ /* 0x000fc600078e33ff */
[----:B------:R-:W-:Y:S01]  /*23a0*/  @!P3 IMAD.IADD R37, R37, 0x1, -R44 ;  /* 0x000000012525b824 */ /* 0x000fe200078e0a2c */
[----:B------:R-:W-:Y:S02]  /*23b0*/  ISETP.NE.AND P3, PT, R38, RZ, PT ;  /* 0x000000ff2600720c */ /* 0x000fe40003f65270 */
[----:B------:R-:W-:Y:S02]  /*23c0*/  @!P4 IADD3 R36, PT, PT, R36, -R43, RZ ;  /* 0x8000002b2424c210 */ /* 0x000fe40007ffe0ff */
[----:B------:R-:W-:Y:S01]  /*23d0*/  ISETP.NE.AND P4, PT, R42, RZ, PT ;  /* 0x000000ff2a00720c */ /* 0x000fe20003f85270 */
[----:B------:R-:W-:Y:S01]  /*23e0*/  @!P0 IMAD.MOV R37, RZ, RZ, -R37 ;  /* 0x000000ffff258224 */ /* 0x000fe200078e0a25 */
[----:B------:R-:W-:Y:S02]  /*23f0*/  @!P1 IADD3 R36, PT, PT, -R36, RZ, RZ ;  /* 0x000000ff24249210 */ /* 0x000fe40007ffe1ff */
[----:B------:R-:W-:Y:S02]  /*2400*/  @!P2 IADD3 R40, PT, PT, R40, -R45, RZ ;  /* 0x8000002d2828a210 */ /* 0x000fe40007ffe0ff */
[----:B------:R-:W-:-:S02]  /*2410*/  SEL R55, R52, R36, !P4 ;  /* 0x0000002434377207 */ /* 0x000fc40006000000 */
[----:B------:R-:W-:Y:S02]  /*2420*/  SEL R41, R53, R37, !P3 ;  /* 0x0000002535297207 */ /* 0x000fe40005800000 */
[----:B------:R-:W0:Y:S01]  /*2430*/  LDC.64 R36, c[0x0][0x390] ;  /* 0x0000e400ff247b82 */ /* 0x000e220000000a00 */
[----:B------:R-:W-:Y:S02]  /*2440*/  ISETP.NE.AND P2, PT, R39, RZ, PT ;  /* 0x000000ff2700720c */ /* 0x000fe40003f45270 */
[----:B------:R-:W-:Y:S01]  /*2450*/  @!P5 IADD3 R40, PT, PT, -R40, RZ, RZ ;  /* 0x000000ff2828d210 */ /* 0x000fe20007ffe1ff */
[C---:B------:R-:W-:Y:S02]  /*2460*/  IMAD R41, R42.reuse, R41, R55 ;  /* 0x000000292a297224 */ /* 0x040fe400078e0237 */
[----:B------:R-:W-:Y:S01]  /*2470*/  IMAD R55, R42, R38, RZ ;  /* 0x000000262a377224 */ /* 0x000fe200078e02ff */
[----:B------:R-:W-:-:S05]  /*2480*/  SEL R40, R54, R40, !P2 ;  /* 0x0000002836287207 */ /* 0x000fca0005000000 */
[----:B------:R-:W-:-:S05]  /*2490*/  IMAD R40, R55, R40, R41 ;  /* 0x0000002837287224 */ /* 0x000fca00078e0229 */
[----:B------:R-:W-:-:S04]  /*24a0*/  PRMT R41, R40, 0x9910, RZ ;  /* 0x0000991028297816 */ /* 0x000fc800000000ff */
[----:B------:R-:W-:Y:S01]  /*24b0*/  SHF.R.S32.HI R56, RZ, 0x1f, R41 ;  /* 0x0000001fff387819 */ /* 0x000fe20000011429 */
[----:B0-----:R-:W-:-:S04]  /*24c0*/  IMAD.WIDE.U32 R40, R41, 0x6c, R36 ;  /* 0x0000006c29287825 */ /* 0x001fc800078e0024 */
[----:B------:R-:W-:-:S05]  /*24d0*/  IMAD R57, R56, 0x6c, RZ ;  /* 0x0000006c38397824 */ /* 0x000fca00078e02ff */
[----:B------:R-:W-:-:S05]  /*24e0*/  IADD3 R41, PT, PT, R41, R57, RZ ;  /* 0x0000003929297210 */ /* 0x000fca0007ffe0ff */
[----:B------:R-:W2:Y:S01]  /*24f0*/  LDG.E R56, desc[UR6][R40.64] ;  /* 0x0000000628387981 */ /* 0x000ea2000c1e1900 */
[----:B------:R-:W-:Y:S01]  /*2500*/  BSSY.RECONVERGENT B1, `(.L_x_38) ;  /* 0x000002b000017945 */ /* 0x000fe20003800200 */
[----:B--2---:R-:W-:Y:S01]  /*2510*/  ISETP.NE.AND P0, PT, R56, RZ, PT ;  /* 0x000000ff3800720c */ /* 0x004fe20003f05270 */
[----:B------:R-:W-:-:S12]  /*2520*/  IMAD.MOV.U32 R56, RZ, RZ, 0x1 ;  /* 0x00000001ff387424 */ /* 0x000fd800078e00ff */
[----:B------:R-:W-:Y:S05]  /*2530*/  @P0 BRA `(.L_x_39) ;  /* 0x00000000009c0947 */ /* 0x000fea0003800000 */
[----:B------:R-:W2:Y:S04]  /*2540*/  LDG.E R56, desc[UR6][R40.64+0x8] ;  /* 0x0000080628387981 */ /* 0x000ea8000c1e1900 */
[----:B------:R-:W3:Y:S04]  /*2550*/  LDG.E R57, desc[UR6][R40.64+0x4] ;  /* 0x0000040628397981 */ /* 0x000ee8000c1e1900 */
[----:B------:R-:W4:Y:S04]  /*2560*/  LDG.E R59, desc[UR6][R40.64+0xc] ;  /* 0x00000c06283b7981 */ /* 0x000f28000c1e1900 */
[----:B------:R-:W5:Y:S04]  /*2570*/  LDG.E R58, desc[UR6][R40.64+0x10] ;  /* 0x00001006283a7981 */ /* 0x000f68000c1e1900 */
[----:B------:R-:W5:Y:S04]  /*2580*/  LDG.E R61, desc[UR6][R40.64+0x14] ;  /* 0x00001406283d7981 */ /* 0x000f68000c1e1900 */
[----:B------:R-:W5:Y:S04]  /*2590*/  LDG.E R60, desc[UR6][R40.64+0x18] ;  /* 0x00001806283c7981 */ /* 0x000f68000c1e1900 */
[----:B------:R-:W5:Y:S04]  /*25a0*/  LDG.E R63, desc[UR6][R40.64+0x1c] ;  /* 0x00001c06283f7981 */ /* 0x000f68000c1e1900 */
[----:B------:R-:W5:Y:S04]  /*25b0*/  LDG.E R62, desc[UR6][R40.64+0x20] ;  /* 0x00002006283e7981 */ /* 0x000f68000c1e1900 */
[----:B------:R-:W5:Y:S04]  /*25c0*/  LDG.E R127, desc[UR6][R40.64+0x44] ;  /* 0x00004406287f7981 */ /* 0x000f68000c1e1900 */
[----:B------:R-:W5:Y:S04]  /*25d0*/  LDG.E R114, desc[UR6][R40.64+0x48] ;  /* 0x0000480628727981 */ /* 0x000f68000c1e1900 */
[----:B------:R-:W5:Y:S01]  /*25e0*/  LDG.E R129, desc[UR6][R40.64+0x4c] ;  /* 0x00004c0628817981 */ /* 0x000f62000c1e1900 */
[----:B--2---:R-:W-:-:S03]  /*25f0*/  FADD R125, R125, R56 ;  /* 0x000000387d7d7221 */ /* 0x004fc60000000000 */
[----:B------:R-:W2:Y:S01]  /*2600*/  LDG.E R56, desc[UR6][R40.64+0x28] ;  /* 0x0000280628387981 */ /* 0x000ea2000c1e1900 */
[----:B---3--:R-:W-:-:S03]  /*2610*/  FADD R86, R86, R57 ;  /* 0x0000003956567221 */ /* 0x008fc60000000000 */
[----:B------:R-:W3:Y:S01]  /*2620*/  LDG.E R57, desc[UR6][R40.64+0x24] ;  /* 0x0000240628397981 */ /* 0x000ee2000c1e1900 */
[----:B----4-:R-:W-:-:S03]  /*2630*/  FADD R110, R110, R59 ;  /* 0x0000003b6e6e7221 */ /* 0x010fc60000000000 */
[----:B------:R-:W4:Y:S01]  /*2640*/  LDG.E R59, desc[UR6][R40.64+0x2c] ;  /* 0x00002c06283b7981 */ /* 0x000f22000c1e1900 */
[----:B-----5:R-:W-:-:S03]  /*2650*/  FADD R123, R123, R58 ;  /* 0x0000003a7b7b7221 */ /* 0x020fc60000000000 */
[----:B------:R-:W5:Y:S01]  /*2660*/  LDG.E R58, desc[UR6][R40.64+0x30] ;  /* 0x00003006283a7981 */ /* 0x000f62000c1e1900 */
[----:B------:R-:W-:-:S03]  /*2670*/  FADD R108, R108, R61 ;  /* 0x0000003d6c6c7221 */ /* 0x000fc60000000000 */
[----:B------:R-:W5:Y:S01]  /*2680*/  LDG.E R61, desc[UR6][R40.64+0x34] ;  /* 0x00003406283d7981 */ /* 0x000f62000c1e1900 */
[----:B------:R-:W-:-:S03]  /*2690*/  FADD R121, R121, R60 ;  /* 0x0000003c79797221 */ /* 0x000fc60000000000 */
[----:B------:R-:W5:Y:S01]  /*26a0*/  LDG.E R60, desc[UR6][R40.64+0x38] ;  /* 0x00003806283c7981 */ /* 0x000f62000c1e1900 */
[----:B------:R-:W-:-:S03]  /*26b0*/  FADD R106, R106, R63 ;  /* 0x0000003f6a6a7221 */ /* 0x000fc60000000000 */
[----:B------:R-:W5:Y:S01]  /*26c0*/  LDG.E R63, desc[UR6][R40.64+0x3c] ;  /* 0x00003c06283f7981 */ /* 0x000f62000c1e1900 */
[----:B------:R-:W-:-:S03]  /*26d0*/  FADD R119, R119, R62 ;  /* 0x0000003e77777221 */ /* 0x000fc60000000000 */
[----:B------:R-:W5:Y:S01]  /*26e0*/  LDG.E R62, desc[UR6][R40.64+0x40] ;  /* 0x00004006283e7981 */ /* 0x000f62000c1e1900 */
[----:B------:R-:W-:Y:S01]  /*26f0*/  FADD R96, R96, R127 ;  /* 0x0000007f60607221 */ /* 0x000fe20000000000 */
[----:B------:R-:W-:Y:S01]  /*2700*/  FADD R109, R109, R114 ;  /* 0x000000726d6d7221 */ /* 0x000fe20000000000 */
[----:B------:R-:W-:Y:S01]  /*2710*/  FADD R94, R94, R129 ;  /* 0x000000815e5e7221 */ /* 0x000fe20000000000 */
[--C-:B--2---:R-:W-:Y:S01]  /*2720*/  FADD R117, R117, R56.reuse ;  /* 0x0000003875757221 */ /* 0x104fe20000000000 */
[----:B------:R-:W-:Y:S01]  /*2730*/  PRMT R56, RZ, 0x7610, R56 ;  /* 0x00007610ff387816 */ /* 0x000fe20000000038 */
[----:B---3--:R-:W-:Y:S01]  /*2740*/  FADD R104, R104, R57 ;  /* 0x0000003968687221 */ /* 0x008fe20000000000 */
[----:B----4-:R-:W-:Y:S01]  /*2750*/  FADD R102, R102, R59 ;  /* 0x0000003b66667221 */ /* 0x010fe20000000000 */
[----:B-----5:R-:W-:Y:S01]  /*2760*/  FADD R115, R115, R58 ;  /* 0x0000003a73737221 */ /* 0x020fe20000000000 */
[----:B------:R-:W-:Y:S01]  /*2770*/  FADD R100, R100, R61 ;  /* 0x0000003d64647221 */ /* 0x000fe20000000000 */
[----:B------:R-:W-:Y:S01]  /*2780*/  FADD R113, R113, R60 ;  /* 0x0000003c71717221 */ /* 0x000fe20000000000 */
[----:B------:R-:W-:Y:S01]  /*2790*/  FADD R98, R98, R63 ;  /* 0x0000003f62627221 */ /* 0x000fe20000000000 */
[----:B------:R-:W-:-:S07]  /*27a0*/  FADD R111, R111, R62 ;  /* 0x0000003e6f6f7221 */ /* 0x000fce0000000000 */
.L_x_39:
[----:B------:R-:W-:Y:S05]  /*27b0*/  BSYNC.RECONVERGENT B1 ;  /* 0x0000000000017941 */ /* 0x000fea0003800200 */
.L_x_38:
[----:B------:R-:W0:Y:S01]  /*27c0*/  LDCU UR5, c[0x3][0x18] ;  /* 0x00c00300ff0577ac */ /* 0x000e220008000800 */
[----:B------:R-:W-:Y:S02]  /*27d0*/  IADD3 R61, PT, PT, R91, R38, RZ ;  /* 0x000000265b3d7210 */ /* 0x000fe40007ffe0ff */
[----:B------:R-:W-:Y:S02]  /*27e0*/  IADD3 R62, PT, PT, R78, R39, RZ ;  /* 0x000000274e3e7210 */ /* 0x000fe40007ffe0ff */
[----:B------:R-:W-:Y:S02]  /*27f0*/  IABS R40, R61 ;  /* 0x0000003d00287213 */ /* 0x000fe40000000000 */
[----:B------:R-:W-:-:S03]  /*2800*/  IABS R59, R62 ;  /* 0x0000003e003b7213 */ /* 0x000fc60000000000 */
[----:B------:R-:W-:-:S04]  /*2810*/  IMAD.HI.U32 R41, R47, R40, RZ ;  /* 0x000000282f297227 */ /* 0x000fc800078e00ff */
[----:B------:R-:W-:Y:S02]  /*2820*/  IMAD R41, R41, R50, R40 ;  /* 0x0000003229297224 */ /* 0x000fe400078e0228 */
[----:B------:R-:W-:Y:S01]  /*2830*/  IMAD.HI.U32 R58, R48, R59, RZ ;  /* 0x0000003b303a7227 */ /* 0x000fe200078e00ff */
[----:B0-----:R-:W-:-:S03]  /*2840*/  IADD3 R60, PT, PT, R42, UR5, R3 ;  /* 0x000000052a3c7c10 */ /* 0x001fc6000fffe003 */
[----:B------:R-:W-:Y:S01]  /*2850*/  IMAD R58, R58, R51, R59 ;  /* 0x000000333a3a7224 */ /* 0x000fe200078e023b */
[----:B------:R-:W-:Y:S02]  /*2860*/  ISETP.GT.U32.AND P1, PT, R44, R41, PT ;  /* 0x000000292c00720c */ /* 0x000fe40003f24070 */
[----:B------:R-:W-:Y:S02]  /*2870*/  IABS R57, R60 ;  /* 0x0000003c00397213 */ /* 0x000fe40000000000 */
[----:B------:R-:W-:-:S03]  /*2880*/  ISETP.GT.U32.AND P5, PT, R45, R58, PT ;  /* 0x0000003a2d00720c */ /* 0x000fc60003fa4070 */
[----:B------:R-:W-:-:S04]  /*2890*/  IMAD.HI.U32 R40, R46, R57, RZ ;  /* 0x000000392e287227 */ /* 0x000fc800078e00ff */
[----:B------:R-:W-:Y:S02]  /*28a0*/  IMAD R40, R40, R49, R57 ;  /* 0x0000003128287224 */ /* 0x000fe400078e0239 */
[----:B------:R-:W-:-:S03]  /*28b0*/  @!P1 IADD3 R41, PT, PT, R41, -R44, RZ ;  /* 0x8000002c29299210 */ /* 0x000fc60007ffe0ff */
[----:B------:R-:W-:Y:S02]  /*28c0*/  ISETP.GT.U32.AND P0, PT, R43, R40, PT ;  /* 0x000000282b00720c */ /* 0x000fe40003f04070 */
[----:B------:R-:W-:Y:S02]  /*28d0*/  @!P5 IADD3 R58, PT, PT, R58, -R45, RZ ;  /* 0x8000002d3a3ad210 */ /* 0x000fe40007ffe0ff */
[----:B------:R-:W-:Y:S02]  /*28e0*/  ISETP.GT.U32.AND P5, PT, R44, R41, PT ;  /* 0x000000292c00720c */ /* 0x000fe40003fa4070 */
[----:B------:R-:W-:-:S07]  /*28f0*/  ISETP.GT.U32.AND P1, PT, R45, R58, PT ;  /* 0x0000003a2d00720c */ /* 0x000fce0003f24070 */
[----:B------:R-:W-:-:S04]  /*2900*/  @!P0 IMAD.IADD R40, R40, 0x1, -R43 ;  /* 0x0000000128288824 */ /* 0x000fc800078e0a2b */
[----:B------:R-:W-:Y:S02]  /*2910*/  @!P5 IADD3 R41, PT, PT, R41, -R44, RZ ;  /* 0x8000002c2929d210 */ /* 0x000fe40007ffe0ff */
[----:B------:R-:W-:Y:S02]  /*2920*/  ISETP.GT.U32.AND P0, PT, R43, R40, PT ;  /* 0x000000282b00720c */ /* 0x000fe40003f04070 */
[----:B------:R-:W-:Y:S02]  /*2930*/  ISETP.GE.AND P5, PT, R60, RZ, PT ;  /* 0x000000ff3c00720c */ /* 0x000fe40003fa6270 */
[----:B------:R-:W-:Y:S02]  /*2940*/  @!P1 IADD3 R58, PT, PT, R58, -R45, RZ ;  /* 0x8000002d3a3a9210 */ /* 0x000fe40007ffe0ff */
[----:B------:R-:W-:-:S07]  /*2950*/  ISETP.GE.AND P1, PT, R62, RZ, PT ;  /* 0x000000ff3e00720c */ /* 0x000fce0003f26270 */
[----:B------:R-:W-:Y:S01]  /*2960*/  @!P0 IMAD.IADD R40, R40, 0x1, -R43 ;  /* 0x0000000128288824 */ /* 0x000fe200078e0a2b */
[----:B------:R-:W-:-:S04]  /*2970*/  ISETP.GE.AND P0, PT, R61, RZ, PT ;  /* 0x000000ff3d00720c */ /* 0x000fc80003f06270 */
[----:B------:R-:W-:Y:S02]  /*2980*/  @!P5 IADD3 R40, PT, PT, -R40, RZ, RZ ;  /* 0x000000ff2828d210 */ /* 0x000fe40007ffe1ff */
[----:B------:R-:W-:Y:S02]  /*2990*/  @!P1 IADD3 R58, PT, PT, -R58, RZ, RZ ;  /* 0x000000ff3a3a9210 */ /* 0x000fe40007ffe1ff */
[----:B------:R-:W-:Y:S02]  /*29a0*/  SEL R40, R52, R40, !P4 ;  /* 0x0000002834287207 */ /* 0x000fe40006000000 */
[----:B------:R-:W-:-:S03]  /*29b0*/  SEL R58, R54, R58, !P2 ;  /* 0x0000003a363a7207 */ /* 0x000fc60005000000 */
[----:B------:R-:W-:-:S05]  /*29c0*/  @!P0 IMAD.MOV R41, RZ, RZ, -R41 ;  /* 0x000000ffff298224 */ /* 0x000fca00078e0a29 */
[----:B------:R-:W-:-:S05]  /*29d0*/  SEL R41, R53, R41, !P3 ;  /* 0x0000002935297207 */ /* 0x000fca0005800000 */
[----:B------:R-:W-:-:S04]  /*29e0*/  IMAD R40, R42, R41, R40 ;  /* 0x000000292a287224 */ /* 0x000fc800078e0228 */
[----:B------:R-:W-:-:S05]  /*29f0*/  IMAD R58, R55, R58, R40 ;  /* 0x0000003a373a7224 */ /* 0x000fca00078e0228 */
[----:B------:R-:W-:-:S04]  /*2a00*/  PRMT R41, R58, 0x9910, RZ ;  /* 0x000099103a297816 */ /* 0x000fc800000000ff */
[----:B------:R-:W-:Y:S01]  /*2a10*/  SHF.R.S32.HI R57, RZ, 0x1f, R41 ;  /* 0x0000001fff397819 */ /* 0x000fe20000011429 */
[----:B------:R-:W-:-:S04]  /*2a20*/  IMAD.WIDE.U32 R40, R41, 0x6c, R36 ;  /* 0x0000006c29287825 */ /* 0x000fc800078e0024 */
[----:B------:R-:W-:-:S04]  /*2a30*/  IMAD R57, R57, 0x6c, RZ ;  /* 0x0000006c39397824 */ /* 0x000fc800078e02ff */
[----:B------:R-:W-:-:S05]  /*2a40*/  IMAD.IADD R41, R41, 0x1, R57 ;  /* 0x0000000129297824 */ /* 0x000fca00078e0239 */
[----:B------:R-:W2:Y:S01]  /*2a50*/  LDG.E R57, desc[UR6][R40.64] ;  /* 0x0000000628397981 */ /* 0x000ea2000c1e1900 */
[----:B------:R-:W-:Y:S01]  /*2a60*/  BSSY.RECONVERGENT B1, `(.L_x_40) ;  /* 0x0000029000017945 */ /* 0x000fe20003800200 */
[----:B--2---:R-:W-:-:S13]  /*2a70*/  ISETP.NE.AND P5, PT, R57, RZ, PT ;  /* 0x000000ff3900720c */ /* 0x004fda0003fa5270 */
        /* <DEDUP_REMOVED lines=30> */
[----:B--2---:R-:W-:Y:S01]  /*2c60*/  FADD R102, R102, R57 ;  /* 0x0000003966667221 */ /* 0x004fe20000000000 */
[----:B---3--:R-:W-:Y:S01]  /*2c70*/  FADD R117, R117, R58 ;  /* 0x0000003a75757221 */ /* 0x008fe20000000000 */
[----:B----4-:R-:W-:Y:S01]  /*2c80*/  FADD R100, R100, R59 ;  /* 0x0000003b64647221 */ /* 0x010fe20000000000 */
[----:B-----5:R-:W-:Y:S01]  /*2c90*/  FADD R115, R115, R60 ;  /* 0x0000003c73737221 */ /* 0x020fe20000000000 */
[----:B------:R-:W-:Y:S01]  /*2ca0*/  FADD R98, R98, R61 ;  /* 0x0000003d62627221 */ /* 0x000fe20000000000 */
[----:B------:R-:W-:Y:S01]  /*2cb0*/  FADD R113, R113, R62 ;  /* 0x0000003e71717221 */ /* 0x000fe20000000000 */
[----:B------:R-:W-:Y:S01]  /*2cc0*/  FADD R96, R96, R63 ;  /* 0x0000003f60607221 */ /* 0x000fe20000000000 */
[----:B------:R-:W-:Y:S01]  /*2cd0*/  FADD R111, R111, R114 ;  /* 0x000000726f6f7221 */ /* 0x000fe20000000000 */
[----:B------:R-:W-:-:S07]  /*2ce0*/  FADD R94, R94, R127 ;  /* 0x0000007f5e5e7221 */ /* 0x000fce0000000000 */
.L_x_41:
[----:B------:R-:W-:Y:S05]  /*2cf0*/  BSYNC.RECONVERGENT B1 ;  /* 0x0000000000017941 */ /* 0x000fea0003800200 */
.L_x_40:
[----:B------:R-:W0:Y:S01]  /*2d00*/  LDCU UR5, c[0x3][0x24] ;  /* 0x00c00480ff0577ac */ /* 0x000e220008000800 */
[----:B------:R-:W-:Y:S02]  /*2d10*/  IADD3 R60, PT, PT, R77, R38, RZ ;  /* 0x000000264d3c7210 */ /* 0x000fe40007ffe0ff */
[----:B------:R-:W-:Y:S02]  /*2d20*/  IADD3 R61, PT, PT, R74, R39, RZ ;  /* 0x000000274a3d7210 */ /* 0x000fe40007ffe0ff */
[----:B------:R-:W-:Y:S02]  /*2d30*/  IABS R58, R60 ;  /* 0x0000003c003a7213 */ /* 0x000fe40000000000 */
[----:B------:R-:W-:Y:S02]  /*2d40*/  IABS R57, R61 ;  /* 0x0000003d00397213 */ /* 0x000fe40000000000 */
[----:B0-----:R-:W-:-:S04]  /*2d50*/  IADD3 R59, PT, PT, R42, UR5, R3 ;  /* 0x000000052a3b7c10 */ /* 0x001fc8000fffe003 */
[----:B------:R-:W-:-:S05]  /*2d60*/  IABS R41, R59 ;  /* 0x0000003b00297213 */ /* 0x000fca0000000000 */
[----:B------:R-:W-:-:S04]  /*2d70*/  IMAD.HI.U32 R40, R46, R41, RZ ;  /* 0x000000292e287227 */ /* 0x000fc800078e00ff */
[----:B------:R-:W-:Y:S02]  /*2d80*/  IMAD R40, R40, R49, R41 ;  /* 0x0000003128287224 */ /* 0x000fe400078e0229 */
[----:B------:R-:W-:-:S03]  /*2d90*/  IMAD.HI.U32 R41, R47, R58, RZ ;  /* 0x0000003a2f297227 */ /* 0x000fc600078e00ff */
[----:B------:R-:W-:Y:S01]  /*2da0*/  ISETP.GT.U32.AND P0, PT, R43, R40, PT ;  /* 0x000000282b00720c */ /* 0x000fe20003f04070 */
[----:B------:R-:W-:Y:S02]  /*2db0*/  IMAD R41, R41, R50, R58 ;  /* 0x0000003229297224 */ /* 0x000fe400078e023a */
[----:B------:R-:W-:-:S04]  /*2dc0*/  IMAD.HI.U32 R58, R48, R57, RZ ;  /* 0x00000039303a7227 */ /* 0x000fc800078e00ff */
[----:B------:R-:W-:-:S06]  /*2dd0*/  IMAD R58, R58, R51, R57 ;  /* 0x000000333a3a7224 */ /* 0x000fcc00078e0239 */
[----:B------:R-:W-:Y:S01]  /*2de0*/  @!P0 IMAD.IADD R40, R40, 0x1, -R43 ;  /* 0x0000000128288824 */ /* 0x000fe200078e0a2b */
[----:B------:R-:W-:-:S04]  /*2df0*/  ISETP.GT.U32.AND P0, PT, R44, R41, PT ;  /* 0x000000292c00720c */ /* 0x000fc80003f04070 */
[----:B------:R-:W-:-:S09]  /*2e00*/  ISETP.GT.U32.AND P1, PT, R43, R40, PT ;  /* 0x000000282b00720c */ /* 0x000fd20003f24070 */
[----:B------:R-:W-:Y:S02]  /*2e10*/  @!P0 IADD3 R41, PT, PT, R41, -R44, RZ ;  /* 0x8000002c29298210 */ /* 0x000fe40007ffe0ff */
[----:B------:R-:W-:Y:S02]  /*2e20*/  ISETP.GT.U32.AND P0, PT, R45, R58, PT ;  /* 0x0000003a2d00720c */ /* 0x000fe40003f04070 */
[----:B------:R-:W-:Y:S02]  /*2e30*/  @!P1 IADD3 R40, PT, PT, R40, -R43, RZ ;  /* 0x8000002b28289210 */ /* 0x000fe40007ffe0ff */
[----:B------:R-:W-:-:S09]  /*2e40*/  ISETP.GE.AND P1, PT, R59, RZ, PT ;  /* 0x000000ff3b00720c */ /* 0x000fd20003f26270 */
[----:B------:R-:W-:-:S04]  /*2e50*/  @!P0 IMAD.IADD R58, R58, 0x1, -R45 ;  /* 0x000000013a3a8824 */ /* 0x000fc800078e0a2d */
[----:B------:R-:W-:Y:S02]  /*2e60*/  @!P1 IADD3 R40, PT, PT, -R40, RZ, RZ ;  /* 0x000000ff28289210 */ /* 0x000fe40007ffe1ff */
[----:B------:R-:W-:Y:S02]  /*2e70*/  ISETP.GT.U32.AND P1, PT, R44, R41, PT ;  /* 0x000000292c00720c */ /* 0x000fe40003f24070 */
[----:B------:R-:W-:Y:S02]  /*2e80*/  ISETP.GT.U32.AND P0, PT, R45, R58, PT ;  /* 0x0000003a2d00720c */ /* 0x000fe40003f04070 */
[----:B------:R-:W-:-:S09]  /*2e90*/  SEL R40, R52, R40, !P4 ;  /* 0x0000002834287207 */ /* 0x000fd20006000000 */
[----:B------:R-:W-:Y:S02]  /*2ea0*/  @!P1 IADD3 R41, PT, PT, R41, -R44, RZ ;  /* 0x8000002c29299210 */ /* 0x000fe40007ffe0ff */
[----:B------:R-:W-:Y:S01]  /*2eb0*/  ISETP.GE.AND P1, PT, R60, RZ, PT ;  /* 0x000000ff3c00720c */ /* 0x000fe20003f26270 */
[----:B------:R-:W-:Y:S01]  /*2ec0*/  @!P0 IMAD.IADD R58, R58, 0x1, -R45 ;  /* 0x000000013a3a8824 */ /* 0x000fe200078e0a2d */
[----:B------:R-:W-:-:S11]  /*2ed0*/  ISETP.GE.AND P0, PT, R61, RZ, PT ;  /* 0x000000ff3d00720c */ /* 0x000fd60003f06270 */
[----:B------:R-:W-:Y:S02]  /*2ee0*/  @!P1 IADD3 R41, PT, PT, -R41, RZ, RZ ;  /* 0x000000ff29299210 */ /* 0x000fe40007ffe1ff */
[----:B------:R-:W-:Y:S02]  /*2ef0*/  @!P0 IADD3 R58, PT, PT, -R58, RZ, RZ ;  /* 0x000000ff3a3a8210 */ /* 0x000fe40007ffe1ff */
[----:B------:R-:W-:Y:S02]  /*2f00*/  SEL R41, R53, R41, !P3 ;  /* 0x0000002935297207 */ /* 0x000fe40005800000 */
[----:B------:R-:W-:-:S03]  /*2f10*/  SEL R58, R54, R58, !P2 ;  /* 0x0000003a363a7207 */ /* 0x000fc60005000000 */
        /* <DEDUP_REMOVED lines=49> */
.L_x_43:
[----:B------:R-:W-:Y:S05]  /*3230*/  BSYNC.RECONVERGENT B1 ;  /* 0x0000000000017941 */ /* 0x000fea0003800200 */
.L_x_42:
[----:B------:R-:W0:Y:S01]  /*3240*/  LDCU UR5, c[0x3][0x30] ;  /* 0x00c00600ff0577ac */ /* 0x000e220008000800 */
[----:B------:R-:W-:Y:S01]  /*3250*/  IADD3 R59, PT, PT, R93, R38, RZ ;  /* 0x000000265d3b7210 */ /* 0x000fe20007ffe0ff */
[----:B------:R-:W-:-:S03]  /*3260*/  IMAD.IADD R60, R24, 0x1, R39 ;  /* 0x00000001183c7824 */ /* 0x000fc600078e0227 */
[----:B------:R-:W-:Y:S02]  /*3270*/  IABS R58, R59 ;  /* 0x0000003b003a7213 */ /* 0x000fe40000000000 */
[----:B0-----:R-:W-:-:S04]  /*3280*/  IADD3 R57, PT, PT, R42, UR5, R3 ;  /* 0x000000052a397c10 */ /* 0x001fc8000fffe003 */
[----:B------:R-:W-:-:S05]  /*3290*/  IABS R41, R57 ;  /* 0x0000003900297213 */ /* 0x000fca0000000000 */
[----:B------:R-:W-:-:S04]  /*32a0*/  IMAD.HI.U32 R40, R46, R41, RZ ;  /* 0x000000292e287227 */ /* 0x000fc800078e00ff */
[----:B------:R-:W-:Y:S02]  /*32b0*/  IMAD R40, R40, R49, R41 ;  /* 0x0000003128287224 */ /* 0x000fe400078e0229 */
[----:B------:R-:W-:-:S03]  /*32c0*/  IMAD.HI.U32 R41, R47, R58, RZ ;  /* 0x0000003a2f297227 */ /* 0x000fc600078e00ff */
[----:B------:R-:W-:Y:S01]  /*32d0*/  ISETP.GT.U32.AND P0, PT, R43, R40, PT ;  /* 0x000000282b00720c */ /* 0x000fe20003f04070 */
[----:B------:R-:W-:-:S12]  /*32e0*/  IMAD R41, R41, R50, R58 ;  /* 0x0000003229297224 */ /* 0x000fd800078e023a */
[----:B------:R-:W-:-:S04]  /*32f0*/  @!P0 IADD3 R40, PT, PT, R40, -R43, RZ ;  /* 0x8000002b28288210 */ /* 0x000fc80007ffe0ff */
[----:B------:R-:W-:-:S13]  /*3300*/  ISETP.GT.U32.AND P0, PT, R43, R40, PT ;  /* 0x000000282b00720c */ /* 0x000fda0003f04070 */
[----:B------:R-:W-:Y:S01]  /*3310*/  @!P0 IMAD.IADD R40, R40, 0x1, -R43 ;  /* 0x0000000128288824 */ /* 0x000fe200078e0a2b */
[----:B------:R-:W-:Y:S02]  /*3320*/  ISETP.GE.AND P0, PT, R57, RZ, PT ;  /* 0x000000ff3900720c */ /* 0x000fe40003f06270 */
[----:B------:R-:W-:-:S05]  /*3330*/  IABS R57, R60 ;  /* 0x0000003c00397213 */ /* 0x000fca0000000000 */
[----:B------:R-:W-:-:S04]  /*3340*/  IMAD.HI.U32 R58, R48, R57, RZ ;  /* 0x00000039303a7227 */ /* 0x000fc800078e00ff */
[----:B------:R-:W-:Y:S02]  /*3350*/  IMAD R58, R58, R51, R57 ;  /* 0x000000333a3a7224 */ /* 0x000fe400078e0239 */
[----:B------:R-:W-:Y:S02]  /*3360*/  @!P0 IADD3 R40, PT, PT, -R40, RZ, RZ ;  /* 0x000000ff28288210 */ /* 0x000fe40007ffe1ff */
[----:B------:R-:W-:Y:S02]  /*3370*/  ISETP.GT.U32.AND P0, PT, R44, R41, PT ;  /* 0x000000292c00720c */ /* 0x000fe40003f04070 */
[----:B------:R-:W-:-:S11]  /*3380*/  SEL R40, R52, R40, !P4 ;  /* 0x0000002834287207 */ /* 0x000fd60006000000 */
[----:B------:R-:W-:-:S04]  /*3390*/  @!P0 IADD3 R41, PT, PT, R41, -R44, RZ ;  /* 0x8000002c29298210 */ /* 0x000fc80007ffe0ff */
[----:B------:R-:W-:-:S13]  /*33a0*/  ISETP.GT.U32.AND P0, PT, R44, R41, PT ;  /* 0x000000292c00720c */ /* 0x000fda0003f04070 */
[----:B------:R-:W-:Y:S02]  /*33b0*/  @!P0 IADD3 R41, PT, PT, R41, -R44, RZ ;  /* 0x8000002c29298210 */ /* 0x000fe40007ffe0ff */
[----:B------:R-:W-:-:S13]  /*33c0*/  ISETP.GE.AND P0, PT, R59, RZ, PT ;  /* 0x000000ff3b00720c */ /* 0x000fda0003f06270 */
[----:B------:R-:W-:Y:S02]  /*33d0*/  @!P0 IADD3 R41, PT, PT, -R41, RZ, RZ ;  /* 0x000000ff29298210 */ /* 0x000fe40007ffe1ff */
[----:B------:R-:W-:Y:S02]  /*33e0*/  ISETP.GT.U32.AND P0, PT, R45, R58, PT ;  /* 0x0000003a2d00720c */ /* 0x000fe40003f04070 */
[----:B------:R-:W-:-:S05]  /*33f0*/  SEL R41, R53, R41, !P3 ;  /* 0x0000002935297207 */ /* 0x000fca0005800000 */
[----:B------:R-:W-:-:S06]  /*3400*/  IMAD R40, R42, R41, R40 ;  /* 0x000000292a287224 */ /* 0x000fcc00078e0228 */
[----:B------:R-:W-:-:S05]  /*3410*/  @!P0 IMAD.IADD R58, R58, 0x1, -R45 ;  /* 0x000000013a3a8824 */ /* 0x000fca00078e0a2d */
[----:B------:R-:W-:-:S13]  /*3420*/  ISETP.GT.U32.AND P0, PT, R45, R58, PT ;  /* 0x0000003a2d00720c */ /* 0x000fda0003f04070 */
[----:B------:R-:W-:Y:S02]  /*3430*/  @!P0 IADD3 R58, PT, PT, R58, -R45, RZ ;  /* 0x8000002d3a3a8210 */ /* 0x000fe40007ffe0ff */
[----:B------:R-:W-:-:S13]  /*3440*/  ISETP.GE.AND P0, PT, R60, RZ, PT ;  /* 0x000000ff3c00720c */ /* 0x000fda0003f06270 */
[----:B------:R-:W-:-:S04]  /*3450*/  @!P0 IADD3 R58, PT, PT, -R58, RZ, RZ ;  /* 0x000000ff3a3a8210 */ /* 0x000fc80007ffe1ff */
[----:B------:R-:W-:-:S05]  /*3460*/  SEL R58, R54, R58, !P2 ;  /* 0x0000003a363a7207 */ /* 0x000fca0005000000 */
[----:B------:R-:W-:-:S05]  /*3470*/  IMAD R58, R55, R58, R40 ;  /* 0x0000003a373a7224 */ /* 0x000fca00078e0228 */
[----:B------:R-:W-:-:S04]  /*3480*/  PRMT R41, R58, 0x9910, RZ ;  /* 0x000099103a297816 */ /* 0x000fc800000000ff */
[----:B------:R-:W-:Y:S01]  /*3490*/  SHF.R.S32.HI R57, RZ, 0x1f, R41 ;  /* 0x0000001fff397819 */ /* 0x000fe20000011429 */
[----:B------:R-:W-:-:S04]  /*34a0*/  IMAD.WIDE.U32 R40, R41, 0x6c, R36 ;  /* 0x0000006c29287825 */ /* 0x000fc800078e0024 */
[----:B------:R-:W-:-:S04]  /*34b0*/  IMAD R57, R57, 0x6c, RZ ;  /* 0x0000006c39397824 */ /* 0x000fc800078e02ff */
[----:B------:R-:W-:-:S05]  /*34c0*/  IMAD.IADD R41, R41, 0x1, R57 ;  /* 0x0000000129297824 */ /* 0x000fca00078e0239 */
[----:B------:R-:W2:Y:S01]  /*34d0*/  LDG.E R59, desc[UR6][R40.64] ;  /* 0x00000006283b7981 */ /* 0x000ea2000c1e1900 */
[----:B------:R-:W-:Y:S01]  /*34e0*/  IADD3 R63, PT, PT, R21, R38, RZ ;  /* 0x00000026153f7210 */ /* 0x000fe20007ffe0ff */
[----:B------:R-:W-:Y:S01]  /*34f0*/  BSSY.RECONVERGENT B1, `(.L_x_44) ;  /* 0x0000036000017945 */ /* 0x000fe20003800200 */
[----:B------:R-:W-:Y:S02]  /*3500*/  IADD3 R114, PT, PT, R20, R39, RZ ;  /* 0x0000002714727210 */ /* 0x000fe40007ffe0ff */
[----:B------:R-:W-:-:S05]  /*3510*/  IABS R58, R63 ;  /* 0x0000003f003a7213 */ /* 0x000fca0000000000 */
[----:B------:R-:W-:-:S04]  /*3520*/  IMAD.HI.U32 R57, R47, R58, RZ ;  /* 0x0000003a2f397227 */ /* 0x000fc800078e00ff */
[----:B------:R-:W-:Y:S01]  /*3530*/  IMAD R127, R57, R50, R58 ;  /* 0x00000032397f7224 */ /* 0x000fe200078e023a */
[----:B------:R-:W-:-:S04]  /*3540*/  IABS R57, R114 ;  /* 0x0000007200397213 */ /* 0x000fc80000000000 */
[----:B------:R-:W-:Y:S01]  /*3550*/  ISETP.GT.U32.AND P0, PT, R44, R127, PT ;  /* 0x0000007f2c00720c */ /* 0x000fe20003f04070 */
[----:B------:R-:W-:-:S04]  /*3560*/  IMAD.HI.U32 R58, R48, R57, RZ ;  /* 0x00000039303a7227 */ /* 0x000fc800078e00ff */
[----:B------:R-:W-:-:S08]  /*3570*/  IMAD R116, R58, R51, R57 ;  /* 0x000000333a747224 */ /* 0x000fd000078e0239 */
[----:B------:R-:W-:-:S05]  /*3580*/  @!P0 IMAD.IADD R127, R127, 0x1, -R44 ;  /* 0x000000017f7f8824 */ /* 0x000fca00078e0a2c */
[----:B------:R-:W-:-:S13]  /*3590*/  ISETP.GT.U32.AND P0, PT, R44, R127, PT ;  /* 0x0000007f2c00720c */ /* 0x000fda0003f04070 */
[----:B------:R-:W-:Y:S02]  /*35a0*/  @!P0 IADD3 R127, PT, PT, R127, -R44, RZ ;  /* 0x8000002c7f7f8210 */ /* 0x000fe40007ffe0ff */
[----:B------:R-:W-:-:S13]  /*35b0*/  ISETP.GT.U32.AND P0, PT, R45, R116, PT ;  /* 0x000000742d00720c */ /* 0x000fda0003f04070 */
[----:B------:R-:W-:Y:S02]  /*35c0*/  @!P0 IADD3 R116, PT, PT, R116, -R45, RZ ;  /* 0x8000002d74748210 */ /* 0x000fe40007ffe0ff */
[----:B--2---:R-:W-:-:S13]  /*35d0*/  ISETP.NE.AND P0, PT, R59, RZ, PT ;  /* 0x000000ff3b00720c */ /* 0x004fda0003f05270 */
[----:B------:R-:W-:Y:S05]  /*35e0*/  @P0 BRA `(.L_x_45) ;  /* 0x0000000000980947 */ /* 0x000fea0003800000 */
[----:B------:R-:W2:Y:S04]  /*35f0*/  LDG.E R57, desc[UR6][R40.64+0x4] ;  /* 0x0000040628397981 */ /* 0x000ea8000c1e1900 */
[----:B------:R-:W3:Y:S04]  /*3600*/  LDG.E R58, desc[UR6][R40.64+0x8] ;  /* 0x00000806283a7981 */ /* 0x000ee8000c1e1900 */
[----:B------:R-:W4:Y:S04]  /*3610*/  LDG.E R59, desc[UR6][R40.64+0xc] ;  /* 0x00000c06283b7981 */ /* 0x000f28000c1e1900 */
        /* <DEDUP_REMOVED lines=11> */
[----:B--2---:R-:W-:-:S03]  /*36d0*/  FADD R108, R108, R57 ;  /* 0x000000396c6c7221 */ /* 0x004fc60000000000 */
[----:B------:R-:W2:Y:S01]  /*36e0*/  LDG.E R57, desc[UR6][R40.64+0x24] ;  /* 0x0000240628397981 */ /* 0x000ea2000c1e1900 */
[----:B---3--:R-:W-:-:S03]  /*36f0*/  FADD R123, R123, R58 ;  /* 0x0000003a7b7b7221 */ /* 0x008fc60000000000 */
[----:B------:R-:W3:Y:S01]  /*3700*/  LDG.E R58, desc[UR6][R40.64+0x28] ;  /* 0x00002806283a7981 */ /* 0x000ee2000c1e1900 */
[----:B----4-:R-:W-:-:S03]  /*3710*/  FADD R106, R106, R59 ;  /* 0x0000003b6a6a7221 */ /* 0x010fc60000000000 */
[----:B------:R-:W4:Y:S01]  /*3720*/  LDG.E R59, desc[UR6][R40.64+0x2c] ;  /* 0x00002c06283b7981 */ /* 0x000f22000c1e1900 */
[----:B------:R-:W-:Y:S01]  /*3730*/  FADD R119, R119, R62 ;  /* 0x0000003e77777221 */ /* 0x000fe20000000000 */
[----:B-----5:R-:W-:Y:S01]  /*3740*/  FADD R115, R115, R60 ;  /* 0x0000003c73737221 */ /* 0x020fe20000000000 */
[----:B------:R-:W-:Y:S01]  /*3750*/  FADD R100, R100, R61 ;  /* 0x0000003d64647221 */ /* 0x000fe20000000000 */
        /* <DEDUP_REMOVED lines=9> */
[----:B-----5:R-:W-:Y:S01]  /*37f0*/  FADD R111, R111, R60 ;  /* 0x0000003c6f6f7221 */ /* 0x020fe20000000000 */
[----:B------:R-:W-:Y:S01]  /*3800*/  FADD R109, R109, R62 ;  /* 0x0000003e6d6d7221 */ /* 0x000fe20000000000 */
[----:B------:R-:W-:Y:S01]  /*3810*/  FADD R94, R94, R61 ;  /* 0x0000003d5e5e7221 */ /* 0x000fe20000000000 */
[----:B--2---:R-:W-:Y:S01]  /*3820*/  FADD R98, R98, R57 ;  /* 0x0000003962627221 */ /* 0x004fe20000000000 */
[----:B---3--:R-:W-:Y:S01]  /*3830*/  FADD R113, R113, R58 ;  /* 0x0000003a71717221 */ /* 0x008fe20000000000 */
[----:B----4-:R-:W-:-:S07]  /*3840*/  FADD R96, R96, R59 ;  /* 0x0000003b60607221 */ /* 0x010fce0000000000 */
.L_x_45:
[----:B------:R-:W-:Y:S05]  /*3850*/  BSYNC.RECONVERGENT B1 ;  /* 0x0000000000017941 */ /* 0x000fea0003800200 */
.L_x_44:
[----:B------:R-:W0:Y:S02]  /*3860*/  LDCU UR5, c[0x3][0x3c] ;  /* 0x00c00780ff0577ac */ /* 0x000e240008000800 */
[----:B0-----:R-:W-:-:S04]  /*3870*/  IADD3 R57, PT, PT, R42, UR5, R3 ;  /* 0x000000052a397c10 */ /* 0x001fc8000fffe003 */
[----:B------:R-:W-:-:S05]  /*3880*/  IABS R41, R57 ;  /* 0x0000003900297213 */ /* 0x000fca0000000000 */
[----:B------:R-:W-:-:S04]  /*3890*/  IMAD.HI.U32 R40, R46, R41, RZ ;  /* 0x000000292e287227 */ /* 0x000fc800078e00ff */
[----:B------:R-:W-:-:S05]  /*38a0*/  IMAD R40, R40, R49, R41 ;  /* 0x0000003128287224 */ /* 0x000fca00078e0229 */
[----:B------:R-:W-:-:S13]  /*38b0*/  ISETP.GT.U32.AND P6, PT, R43, R40, PT ;  /* 0x000000282b00720c */ /* 0x000fda0003fc4070 */
[----:B------:R-:W-:Y:S01]  /*38c0*/  @!P6 IMAD.IADD R40, R40, 0x1, -R43 ;  /* 0x000000012828e824 */ /* 0x000fe200078e0a2b */
[----:B------:R-:W-:-:S13]  /*38d0*/  ISETP.GT.U32.AND P6, PT, R45, R116, PT ;  /* 0x000000742d00720c */ /* 0x000fda0003fc4070 */
[----:B------:R-:W-:Y:S02]  /*38e0*/  @!P6 IADD3 R116, PT, PT, R116, -R45, RZ ;  /* 0x8000002d7474e210 */ /* 0x000fe40007ffe0ff */
[----:B------:R-:W-:-:S13]  /*38f0*/  ISETP.GT.U32.AND P6, PT, R43, R40, PT ;  /* 0x000000282b00720c */ /* 0x000fda0003fc4070 */
[----:B------:R-:W-:Y:S02]  /*3900*/  @!P6 IADD3 R40, PT, PT, R40, -R43, RZ ;  /* 0x8000002b2828e210 */ /* 0x000fe40007ffe0ff */
[----:B------:R-:W-:-:S13]  /*3910*/  ISETP.GE.AND P6, PT, R63, RZ, PT ;  /* 0x000000ff3f00720c */ /* 0x000fda0003fc6270 */
[----:B------:R-:W-:Y:S01]  /*3920*/  @!P6 IMAD.MOV R127, RZ, RZ, -R127 ;  /* 0x000000ffff7fe224 */ /* 0x000fe200078e0a7f */
[----:B------:R-:W-:-:S04]  /*3930*/  ISETP.GE.AND P6, PT, R57, RZ, PT ;  /* 0x000000ff3900720c */ /* 0x000fc80003fc6270 */
[----:B------:R-:W-:-:S09]  /*3940*/  SEL R127, R53, R127, !P3 ;  /* 0x0000007f357f7207 */ /* 0x000fd20005800000 */
[----:B------:R-:W-:Y:S02]  /*3950*/  @!P6 IADD3 R40, PT, PT, -R40, RZ, RZ ;  /* 0x000000ff2828e210 */ /* 0x000fe40007ffe1ff */
[----:B------:R-:W-:Y:S02]  /*3960*/  ISETP.GE.AND P6, PT, R114, RZ, PT ;  /* 0x000000ff7200720c */ /* 0x000fe40003fc6270 */
[----:B------:R-:W-:-:S05]  /*3970*/  SEL R40, R52, R40, !P4 ;  /* 0x0000002834287207 */ /* 0x000fca0006000000 */
[----:B------:R-:W-:-:S06]  /*3980*/  IMAD R40, R42, R127, R40 ;  /* 0x0000007f2a287224 */ /* 0x000fcc00078e0228 */
        /* <DEDUP_REMOVED lines=10> */
[----:B--2---:R-:W-:-:S04]  /*3a30*/  ISETP.NE.AND P6, PT, R57, RZ, PT ;  /* 0x000000ff3900720c */ /* 0x004fc80003fc5270 */
[----:B------:R-:W-:-:S09]  /*3a40*/  P2R R61, PR, RZ, 0x40 ;  /* 0x00000040ff3d7803 */ /* 0x000fd20000000000 */
        /* <DEDUP_REMOVED lines=39> */
.L_x_47:
[----:B------:R-:W-:Y:S05]  /*3cc0*/  BSYNC.RECONVERGENT B1 ;  /* 0x0000000000017941 */ /* 0x000fea0003800200 */
.L_x_46:
[----:B------:R-:W-:Y:S01]  /*3cd0*/  IADD3 R60, PT, PT, R95, R38, RZ ;  /* 0x000000265f3c7210 */ /* 0x000fe20007ffe0ff */
[----:B------:R-:W-:Y:S01]  /*3ce0*/  IMAD.IADD R62, R72, 0x1, R39 ;  /* 0x00000001483e7824 */ /* 0x000fe200078e0227 */
[----:B------:R-:W0:Y:S02]  /*3cf0*/  LDCU UR5, c[0x3][0x48] ;  /* 0x00c00900ff0577ac */ /* 0x000e240008000800 */
[----:B------:R-:W-:Y:S02]  /*3d00*/  IABS R40, R60 ;  /* 0x0000003c00287213 */ /* 0x000fe40000000000 */
[----:B------:R-:W-:-:S03]  /*3d10*/  IABS R57, R62 ;  /* 0x0000003e00397213 */ /* 0x000fc60000000000 */
[----:B------:R-:W-:-:S04]  /*3d20*/  IMAD.HI.U32 R41, R47, R40, RZ ;  /* 0x000000282f297227 */ /* 0x000fc800078e00ff */
[----:B------:R-:W-:Y:S02]  /*3d30*/  IMAD R41, R41, R50, R40 ;  /* 0x0000003229297224 */ /* 0x000fe400078e0228 */
[----:B------:R-:W-:-:S03]  /*3d40*/  IMAD.HI.U32 R40, R48, R57, RZ ;  /* 0x0000003930287227 */ /* 0x000fc600078e00ff */
[----:B------:R-:W-:Y:S01]  /*3d50*/  ISETP.GT.U32.AND P6, PT, R44, R41, PT ;  /* 0x000000292c00720c */ /* 0x000fe20003fc4070 */
[----:B------:R-:W-:Y:S01]  /*3d60*/  IMAD R58, R40, R51, R57 ;  /* 0x00000033283a7224 */ /* 0x000fe200078e0239 */
[----:B0-----:R-:W-:-:S04]  /*3d70*/  IADD3 R59, PT, PT, R42, UR5, R3 ;  /* 0x000000052a3b7c10 */ /* 0x001fc8000fffe003 */
[----:B------:R-:W-:-:S05]  /*3d80*/  IABS R57, R59 ;  /* 0x0000003b00397213 */ /* 0x000fca0000000000 */
[----:B------:R-:W-:Y:S02]  /*3d90*/  IMAD.HI.U32 R40, R46, R57, RZ ;  /* 0x000000392e287227 */ /* 0x000fe400078e00ff */
[----:B------:R-:W-:Y:S02]  /*3da0*/  @!P6 IADD3 R41, PT, PT, R41, -R44, RZ ;  /* 0x8000002c2929e210 */ /* 0x000fe40007ffe0ff */
[----:B------:R-:W-:Y:S01]  /*3db0*/  ISETP.GT.U32.AND P6, PT, R45, R58, PT ;  /* 0x0000003a2d00720c */ /* 0x000fe20003fc4070 */
[----:B------:R-:W-:-:S12]  /*3dc0*/  IMAD R40, R40, R49, R57 ;  /* 0x0000003128287224 */ /* 0x000fd800078e0239 */
[----:B------:R-:W-:Y:S02]  /*3dd0*/  @!P6 IADD3 R58, PT, PT, R58, -R45, RZ ;  /* 0x8000002d3a3ae210 */ /* 0x000fe40007ffe0ff */
[----:B------:R-:W-:-:S13]  /*3de0*/  ISETP.GT.U32.AND P6, PT, R44, R41, PT ;  /* 0x000000292c00720c */ /* 0x000fda0003fc4070 */
[----:B------:R-:W-:Y:S02]  /*3df0*/  @!P6 IADD3 R41, PT, PT, R41, -R44, RZ ;  /* 0x8000002c2929e210 */ /* 0x000fe40007ffe0ff */
        /* <DEDUP_REMOVED lines=65> */
.L_x_49:
[----:B------:R-:W-:Y:S05]  /*4210*/  BSYNC.RECONVERGENT B1 ;  /* 0x0000000000017941 */ /* 0x000fea0003800200 */
.L_x_48:
        /* <DEDUP_REMOVED lines=84> */
.L_x_51:
[----:B------:R-:W-:Y:S05]  /*4760*/  BSYNC.RECONVERGENT B1 ;  /* 0x0000000000017941 */ /* 0x000fea0003800200 */
.L_x_50:
        /* <DEDUP_REMOVED lines=84> */
.L_x_53:
[----:B------:R-:W-:Y:S05]  /*4cb0*/  BSYNC.RECONVERGENT B1 ;  /* 0x0000000000017941 */ /* 0x000fea0003800200 */
.L_x_52:
        /* <DEDUP_REMOVED lines=84> */
.L_x_55:
[----:B------:R-:W-:Y:S05]  /*5200*/  BSYNC.RECONVERGENT B1 ;  /* 0x0000000000017941 */ /* 0x000fea0003800200 */
.L_x_54:
        /* <DEDUP_REMOVED lines=84> */
.L_x_57:
[----:B------:R-:W-:Y:S05]  /*5750*/  BSYNC.RECONVERGENT B1 ;  /* 0x0000000000017941 */ /* 0x000fea0003800200 */
.L_x_56:
        /* <DEDUP_REMOVED lines=84> */
.L_x_59:
[----:B------:R-:W-:Y:S05]  /*5ca0*/  BSYNC.RECONVERGENT B1 ;  /* 0x0000000000017941 */ /* 0x000fea0003800200 */
.L_x_58:
        /* <DEDUP_REMOVED lines=84> */
.L_x_61:
[----:B------:R-:W-:Y:S05]  /*61f0*/  BSYNC.RECONVERGENT B1 ;  /* 0x0000000000017941 */ /* 0x000fea0003800200 */
.L_x_60:
        /* <DEDUP_REMOVED lines=84> */
.L_x_63:
[----:B------:R-:W-:Y:S05]  /*6740*/  BSYNC.RECONVERGENT B1 ;  /* 0x0000000000017941 */ /* 0x000fea0003800200 */
.L_x_62:
        /* <DEDUP_REMOVED lines=84> */
.L_x_65:
[----:B------:R-:W-:Y:S05]  /*6c90*/  BSYNC.RECONVERGENT B1 ;  /* 0x0000000000017941 */ /* 0x000fea0003800200 */
.L_x_64:
[----:B------:R-:W-:Y:S01]  /*6ca0*/  IADD3 R60, PT, PT, R31, R38, RZ ;  /* 0x000000261f3c7210 */ /* 0x000fe20007ffe0ff */
[----:B------:R-:W0:Y:S01]  /*6cb0*/  LDCU UR5, c[0x3][0xb4] ;  /* 0x00c01680ff0577ac */ /* 0x000e220008000800 */
[----:B------:R-:W-:Y:S02]  /*6cc0*/  IADD3 R62, PT, PT, R28, R39, RZ ;  /* 0x000000271c3e7210 */ /* 0x000fe40007ffe0ff */
[----:B------:R-:W-:Y:S02]  /*6cd0*/  IABS R40, R60 ;  /* 0x0000003c00287213 */ /* 0x000fe40000000000 */
[----:B------:R-:W-:-:S03]  /*6ce0*/  IABS R57, R62 ;  /* 0x0000003e00397213 */ /* 0x000fc60000000000 */
[----:B------:R-:W-:-:S04]  /*6cf0*/  IMAD.HI.U32 R41, R47, R40, RZ ;  /* 0x000000282f297227 */ /* 0x000fc800078e00ff */
[----:B------:R-:W-:Y:S02]  /*6d00*/  IMAD R41, R41, R50, R40 ;  /* 0x0000003229297224 */ /* 0x000fe400078e0228 */
[----:B------:R-:W-:-:S03]  /*6d10*/  @P5 VIADD R40, R56, 0x1 ;  /* 0x0000000138285836 */ /* 0x000fc60000000000 */
[----:B------:R-:W-:Y:S02]  /*6d20*/  ISETP.GT.U32.AND P6, PT, R44, R41, PT ;  /* 0x000000292c00720c */ /* 0x000fe40003fc4070 */
[----:B------:R-:W-:Y:S01]  /*6d30*/  @P5 PRMT R56, R40, 0x7610, R56 ;  /* 0x0000761028385816 */ /* 0x000fe20000000038 */
[----:B------:R-:W-:Y:S01]  /*6d40*/  IMAD.HI.U32 R40, R48, R57, RZ ;  /* 0x0000003930287227 */ /* 0x000fe200078e00ff */
[----:B0-----:R-:W-:-:S03]  /*6d50*/  IADD3 R59, PT, PT, R42, UR5, R3 ;  /* 0x000000052a3b7c10 */ /* 0x001fc6000fffe003 */
[----:B------:R-:W-:Y:S01]  /*6d60*/  IMAD R58, R40, R51, R57 ;  /* 0x00000033283a7224 */ /* 0x000fe200078e0239 */
[----:B------:R-:W-:-:S04]  /*6d70*/  IABS R57, R59 ;  /* 0x0000003b00397213 */ /* 0x000fc80000000000 */
[----:B------:R-:W-:Y:S01]  /*6d80*/  ISETP.GT.U32.AND P5, PT, R45, R58, PT ;  /* 0x0000003a2d00720c */ /* 0x000fe20003fa4070 */
[----:B------:R-:W-:Y:S01]  /*6d90*/  IMAD.HI.U32 R40, R46, R57, RZ ;  /* 0x000000392e287227 */ /* 0x000fe200078e00ff */
[----:B------:R-:W-:-:S03]  /*6da0*/  @!P6 IADD3 R41, PT, PT, R41, -R44, RZ ;  /* 0x8000002c2929e210 */ /* 0x000fc60007ffe0ff */
[----:B------:R-:W-:-:S08]  /*6db0*/  IMAD R40, R40, R49, R57 ;  /* 0x0000003128287224 */ /* 0x000fd000078e0239 */
[----:B------:R-:W-:Y:S02]  /*6dc0*/  @!P5 IADD3 R58, PT, PT, R58, -R45, RZ ;  /* 0x8000002d3a3ad210 */ /* 0x000fe40007ffe0ff */
[----:B------:R-:W-:-:S13]  /*6dd0*/  ISETP.GT.U32.AND P5, PT, R44, R41, PT ;  /* 0x000000292c00720c */ /* 0x000fda0003fa4070 */
[----:B------:R-:W-:Y:S01]  /*6de0*/  @!P5 IMAD.IADD R41, R41, 0x1, -R44 ;  /* 0x000000012929d824 */ /* 0x000fe200078e0a2c */
[----:B------:R-:W-:-:S13]  /*6df0*/  ISETP.GT.U32.AND P5, PT, R43, R40, PT ;  /* 0x000000282b00720c */ /* 0x000fda0003fa4070 */
[----:B------:R-:W-:Y:S02]  /*6e00*/  @!P5 IADD3 R40, PT, PT, R40, -R43, RZ ;  /* 0x8000002b2828d210 */ /* 0x000fe40007ffe0ff */
[----:B------:R-:W-:-:S13]  /*6e10*/  ISETP.GT.U32.AND P5, PT, R45, R58, PT ;  /* 0x0000003a2d00720c */ /* 0x000fda0003fa4070 */
[----:B------:R-:W-:Y:S02]  /*6e20*/  @!P5 IADD3 R58, PT, PT, R58, -R45, RZ ;  /* 0x8000002d3a3ad210 */ /* 0x000fe40007ffe0ff */
[----:B------:R-:W-:-:S13]  /*6e30*/  ISETP.GT.U32.AND P5, PT, R43, R40, PT ;  /* 0x000000282b00720c */ /* 0x000fda0003fa4070 */
[----:B------:R-:W-:Y:S01]  /*6e40*/  @!P5 IMAD.IADD R40, R40, 0x1, -R43 ;  /* 0x000000012828d824 */ /* 0x000fe200078e0a2b */
[----:B------:R-:W-:-:S13]  /*6e50*/  ISETP.GE.AND P5, PT, R60, RZ, PT ;  /* 0x000000ff3c00720c */ /* 0x000fda0003fa6270 */
[----:B------:R-:W-:Y:S02]  /*6e60*/  @!P5 IADD3 R41, PT, PT, -R41, RZ, RZ ;  /* 0x000000ff2929d210 */ /* 0x000fe40007ffe1ff */
[----:B------:R-:W-:Y:S02]  /*6e70*/  ISETP.GE.AND P5, PT, R59, RZ, PT ;  /* 0x000000ff3b00720c */ /* 0x000fe40003fa6270 */
[----:B------:R-:W-:-:S11]  /*6e80*/  SEL R41, R53, R41, !P3 ;  /* 0x0000002935297207 */ /* 0x000fd60005800000 */
[----:B------:R-:W-:Y:S02]  /*6e90*/  @!P5 IADD3 R40, PT, PT, -R40, RZ, RZ ;  /* 0x000000ff2828d210 */ /* 0x000fe40007ffe1ff */
[----:B------:R-:W-:Y:S02]  /*6ea0*/  ISETP.GE.AND P5, PT, R62, RZ, PT ;  /* 0x000000ff3e00720c */ /* 0x000fe40003fa6270 */
[----:B------:R-:W-:-:S05]  /*6eb0*/  SEL R40, R52, R40, !P4 ;  /* 0x0000002834287207 */ /* 0x000fca0006000000 */
[----:B------:R-:W-:-:S06]  /*6ec0*/  IMAD R40, R42, R41, R40 ;  /* 0x000000292a287224 */ /* 0x000fcc00078e0228 */
[----:B------:R-:W-:-:S05]  /*6ed0*/  @!P5 IMAD.MOV R58, RZ, RZ, -R58 ;  /* 0x000000ffff3ad224 */ /* 0x000fca00078e0a3a */
[----:B------:R-:W-:-:S05]  /*6ee0*/  SEL R58, R54, R58, !P2 ;  /* 0x0000003a363a7207 */ /* 0x000fca0005000000 */
[----:B------:R-:W-:-:S05]  /*6ef0*/  IMAD R58, R55, R58, R40 ;  /* 0x0000003a373a7224 */ /* 0x000fca00078e0228 */
[----:B------:R-:W-:-:S04]  /*6f00*/  PRMT R41, R58, 0x9910, RZ ;  /* 0x000099103a297816 */ /* 0x000fc800000000ff */
[----:B------:R-:W-:Y:S01]  /*6f10*/  SHF.R.S32.HI R57, RZ, 0x1f, R41 ;  /* 0x0000001fff397819 */ /* 0x000fe20000011429 */
[----:B------:R-:W-:-:S04]  /*6f20*/  IMAD.WIDE.U32 R40, R41, 0x6c, R36 ;  /* 0x0000006c29287825 */ /* 0x000fc800078e0024 */
[----:B------:R-:W-:-:S05]  /*6f30*/  IMAD R57, R57, 0x6c, RZ ;  /* 0x0000006c39397824 */ /* 0x000fca00078e02ff */
[----:B------:R-:W-:-:S05]  /*6f40*/  IADD3 R41, PT, PT, R41, R57, RZ ;  /* 0x0000003929297210 */ /* 0x000fca0007ffe0ff */
        /* <DEDUP_REMOVED lines=42> */
.L_x_67:
[----:B------:R-:W-:Y:S05]  /*71f0*/  BSYNC.RECONVERGENT B1 ;  /* 0x0000000000017941 */ /* 0x000fea0003800200 */
.L_x_66:
[----:B------:R-:W-:Y:S01]  /*7200*/  IADD3 R60, PT, PT, R105, R38, RZ ;  /* 0x00000026693c7210 */ /* 0x000fe20007ffe0ff */
[----:B------:R-:W0:Y:S01]  /*7210*/  LDCU UR5, c[0x3][0xc0] ;  /* 0x00c01800ff0577ac */ /* 0x000e220008000800 */
[----:B------:R-:W-:Y:S02]  /*7220*/  IADD3 R62, PT, PT, R90, R39, RZ ;  /* 0x000000275a3e7210 */ /* 0x000fe40007ffe0ff */
[----:B------:R-:W-:Y:S02]  /*7230*/  IABS R40, R60 ;  /* 0x0000003c00287213 */ /* 0x000fe40000000000 */
[----:B------:R-:W-:-:S03]  /*7240*/  IABS R57, R62 ;  /* 0x0000003e00397213 */ /* 0x000fc60000000000 */
[----:B------:R-:W-:-:S04]  /*7250*/  IMAD.HI.U32 R41, R47, R40, RZ ;  /* 0x000000282f297227 */ /* 0x000fc800078e00ff */
[----:B------:R-:W-:Y:S01]  /*7260*/  IMAD R41, R41, R50, R40 ;  /* 0x0000003229297224 */ /* 0x000fe200078e0228 */
[----:B------:R-:W-:-:S04]  /*7270*/  @P1 IADD3 R40, PT, PT, R56, 0x1, RZ ;  /* 0x0000000138281810 */ /* 0x000fc80007ffe0ff */
[----:B------:R-:W-:Y:S01]  /*7280*/  @P1 PRMT R56, R40, 0x7610, R56 ;  /* 0x0000761028381816 */ /* 0x000fe20000000038 */
[----:B------:R-:W-:Y:S01]  /*7290*/  IMAD.HI.U32 R40, R48, R57, RZ ;  /* 0x0000003930287227 */ /* 0x000fe200078e00ff */
[----:B------:R-:W-:Y:S02]  /*72a0*/  ISETP.GT.U32.AND P6, PT, R44, R41, PT ;  /* 0x000000292c00720c */ /* 0x000fe40003fc4070 */
[----:B0-----:R-:W-:Y:S01]  /*72b0*/  IADD3 R59, PT, PT, R42, UR5, R3 ;  /* 0x000000052a3b7c10 */ /* 0x001fe2000fffe003 */
[----:B------:R-:W-:-:S03]  /*72c0*/  IMAD R58, R40, R51, R57 ;  /* 0x00000033283a7224 */ /* 0x000fc600078e0239 */
[----:B------:R-:W-:Y:S02]  /*72d0*/  IABS R57, R59 ;  /* 0x0000003b00397213 */ /* 0x000fe40000000000 */
[----:B------:R-:W-:-:S03]  /*72e0*/  ISETP.GT.U32.AND P1, PT, R45, R58, PT ;  /* 0x0000003a2d00720c */ /* 0x000fc60003f24070 */
[----:B------:R-:W-:-:S04]  /*72f0*/  IMAD.HI.U32 R40, R46, R57, RZ ;  /* 0x000000392e287227 */ /* 0x000fc800078e00ff */
[----:B------:R-:W-:Y:S02]  /*7300*/  @!P6 IMAD.IADD R41, R41, 0x1, -R44 ;  /* 0x000000012929e824 */ /* 0x000fe400078e0a2c */
[----:B------:R-:W-:-:S04]  /*7310*/  IMAD R40, R40, R49, R57 ;  /* 0x0000003128287224 */ /* 0x000fc800078e0239 */
[----:B------:R-:W-:Y:S01]  /*7320*/  @!P1 IMAD.IADD R58, R58, 0x1, -R45 ;  /* 0x000000013a3a9824 */ /* 0x000fe200078e0a2d */
[----:B------:R-:W-:-:S13]  /*7330*/  ISETP.GT.U32.AND P1, PT, R44, R41, PT ;  /* 0x000000292c00720c */ /* 0x000fda0003f24070 */
[----:B------:R-:W-:Y:S02]  /*7340*/  @!P1 IADD3 R41, PT, PT, R41, -R44, RZ ;  /* 0x8000002c29299210 */ /* 0x000fe40007ffe0ff */
[----:B------:R-:W-:-:S13]  /*7350*/  ISETP.GT.U32.AND P1, PT, R43, R40, PT ;  /* 0x000000282b00720c */ /* 0x000fda0003f24070 */
[----:B------:R-:W-:Y:S02]  /*7360*/  @!P1 IADD3 R40, PT, PT, R40, -R43, RZ ;  /* 0x8000002b28289210 */ /* 0x000fe40007ffe0ff */
[----:B------:R-:W-:-:S13]  /*7370*/  ISETP.GT.U32.AND P1, PT, R45, R58, PT ;  /* 0x0000003a2d00720c */ /* 0x000fda0003f24070 */
[----:B------:R-:W-:Y:S01]  /*7380*/  @!P1 IMAD.IADD R58, R58, 0x1, -R45 ;  /* 0x000000013a3a9824 */ /* 0x000fe200078e0a2d */
[----:B------:R-:W-:-:S13]  /*7390*/  ISETP.GT.U32.AND P1, PT, R43, R40, PT ;  /* 0x000000282b00720c */ /* 0x000fda0003f24070 */
[----:B------:R-:W-:Y:S02]  /*73a0*/  @!P1 IADD3 R40, PT, PT, R40, -R43, RZ ;  /* 0x8000002b28289210 */ /* 0x000fe40007ffe0ff */
[----:B------:R-:W-:-:S13]  /*73b0*/  ISETP.GE.AND P1, PT, R60, RZ, PT ;  /* 0x000000ff3c00720c */ /* 0x000fda0003f26270 */
[----:B------:R-:W-:Y:S02]  /*73c0*/  @!P1 IADD3 R41, PT, PT, -R41, RZ, RZ ;  /* 0x000000ff29299210 */ /* 0x000fe40007ffe1ff */
[----:B------:R-:W-:Y:S02]  /*73d0*/  ISETP.GE.AND P1, PT, R59, RZ, PT ;  /* 0x000000ff3b00720c */ /* 0x000fe40003f26270 */
[----:B------:R-:W-:-:S11]  /*73e0*/  SEL R41, R53, R41, !P3 ;  /* 0x0000002935297207 */ /* 0x000fd60005800000 */
[----:B------:R-:W-:Y:S01]  /*73f0*/  @!P1 IMAD.MOV R40, RZ, RZ, -R40 ;  /* 0x000000ffff289224 */ /* 0x000fe200078e0a28 */
[----:B------:R-:W-:-:S04]  /*7400*/  ISETP.GE.AND P1, PT, R62, RZ, PT ;  /* 0x000000ff3e00720c */ /* 0x000fc80003f26270 */
[----:B------:R-:W-:-:S05]  /*7410*/  SEL R40, R52, R40, !P4 ;  /* 0x0000002834287207 */ /* 0x000fca0006000000 */
[----:B------:R-:W-:-:S04]  /*7420*/  IMAD R40, R42, R41, R40 ;  /* 0x000000292a287224 */ /* 0x000fc800078e0228 */
[----:B------:R-:W-:-:S04]  /*7430*/  @!P1 IADD3 R58, PT, PT, -R58, RZ, RZ ;  /* 0x000000ff3a3a9210 */ /* 0x000fc80007ffe1ff */
        /* <DEDUP_REMOVED lines=49> */
.L_x_69:
[----:B------:R-:W-:Y:S05]  /*7750*/  BSYNC.RECONVERGENT B1 ;  /* 0x0000000000017941 */ /* 0x000fea0003800200 */
.L_x_68:
[----:B------:R-:W-:Y:S01]  /*7760*/  IMAD.IADD R60, R5, 0x1, R38 ;  /* 0x00000001053c7824 */ /* 0x000fe200078e0226 */
[----:B------:R-:W0:Y:S01]  /*7770*/  LDCU UR5, c[0x3][0xcc] ;  /* 0x00c01980ff0577ac */ /* 0x000e220008000800 */
[----:B------:R-:W-:-:S03]  /*7780*/  IMAD.IADD R62, R4, 0x1, R39 ;  /* 0x00000001043e7824 */ /* 0x000fc600078e0227 */
        /* <DEDUP_REMOVED lines=12> */
[----:B------:R-:W-:Y:S02]  /*7850*/  IMAD.HI.U32 R40, R46, R57, RZ ;  /* 0x000000392e287227 */ /* 0x000fe400078e00ff */
[----:B------:R-:W-:Y:S02]  /*7860*/  @!P6 IADD3 R41, PT, PT, R41, -R44, RZ ;  /* 0x8000002c2929e210 */ /* 0x000fe40007ffe0ff */
[----:B------:R-:W-:-:S06]  /*7870*/  IMAD R40, R40, R49, R57 ;  /* 0x0000003128287224 */ /* 0x000fcc00078e0239 */
        /* <DEDUP_REMOVED lines=67> */
.L_x_71:
[----:B------:R-:W-:Y:S05]  /*7cb0*/  BSYNC.RECONVERGENT B1 ;  /* 0x0000000000017941 */ /* 0x000fea0003800200 */
.L_x_70:
[----:B------:R-:W-:Y:S01]  /*7cc0*/  IADD3 R38, PT, PT, R107, R38, RZ ;  /* 0x000000266b267210 */ /* 0x000fe20007ffe0ff */
[----:B------:R-:W-:Y:S01]  /*7cd0*/  IMAD.IADD R39, R92, 0x1, R39 ;  /* 0x000000015c277824 */ /* 0x000fe200078e0227 */
[----:B------:R-:W-:Y:S01]  /*7ce0*/  P2R R57, PR, RZ, 0x1 ;  /* 0x00000001ff397803 */ /* 0x000fe20000000000 */
[----:B------:R-:W0:Y:S01]  /*7cf0*/  LDCU UR5, c[0x3][0xd8] ;  /* 0x00c01b00ff0577ac */ /* 0x000e220008000800 */
[----:B------:R-:W-:Y:S02]  /*7d00*/  IABS R40, R38 ;  /* 0x0000002600287213 */ /* 0x000fe40000000000 */
[----:B------:R-:W-:Y:S02]  /*7d10*/  IABS R41, R39 ;  /* 0x0000002700297213 */ /* 0x000fe40000000000 */
[----:B------:R-:W-:Y:S01]  /*7d20*/  ISETP.NE.AND P0, PT, R114, RZ, PT ;  /* 0x000000ff7200720c */ /* 0x000fe20003f05270 */
[----:B------:R-:W-:-:S04]  /*7d30*/  IMAD.HI.U32 R47, R47, R40, RZ ;  /* 0x000000282f2f7227 */ /* 0x000fc800078e00ff */
[----:B------:R-:W-:Y:S02]  /*7d40*/  IMAD R47, R47, R50, R40 ;  /* 0x000000322f2f7224 */ /* 0x000fe400078e0228 */
[----:B------:R-:W-:-:S03]  /*7d50*/  IMAD.HI.U32 R48, R48, R41, RZ ;  /* 0x0000002930307227 */ /* 0x000fc600078e00ff */
[----:B------:R-:W-:Y:S01]  /*7d60*/  ISETP.GT.U32.AND P6, PT, R44, R47, PT ;  /* 0x0000002f2c00720c */ /* 0x000fe20003fc4070 */
[----:B------:R-:W-:-:S12]  /*7d70*/  IMAD R48, R48, R51, R41 ;  /* 0x0000003330307224 */ /* 0x000fd800078e0229 */
[----:B------:R-:W-:Y:S02]  /*7d80*/  @!P6 IADD3 R47, PT, PT, R47, -R44, RZ ;  /* 0x8000002c2f2fe210 */ /* 0x000fe40007ffe0ff */
[----:B------:R-:W-:-:S13]  /*7d90*/  ISETP.NE.AND P6, PT, R61, RZ, PT ;  /* 0x000000ff3d00720c */ /* 0x000fda0003fc5270 */
[----:B------:R-:W-:-:S05]  /*7da0*/  @P6 VIADD R40, R56, 0x1 ;  /* 0x0000000138286836 */ /* 0x000fca0000000000 */
[----:B------:R-:W-:Y:S02]  /*7db0*/  @P6 PRMT R56, R40, 0x7610, R56 ;  /* 0x0000761028386816 */ /* 0x000fe40000000038 */
[----:B------:R-:W-:Y:S02]  /*7dc0*/  ISETP.GT.U32.AND P6, PT, R44, R47, PT ;  /* 0x0000002f2c00720c */ /* 0x000fe40003fc4070 */
[----:B------:R-:W-:-:S04]  /*7dd0*/  @P0 IADD3 R40, PT, PT, R56, 0x1, RZ ;  /* 0x0000000138280810 */ /* 0x000fc80007ffe0ff */
[----:B------:R-:W-:Y:S02]  /*7de0*/  @P0 PRMT R56, R40, 0x7610, R56 ;  /* 0x0000761028380816 */ /* 0x000fe40000000038 */
[----:B------:R-:W-:-:S05]  /*7df0*/  ISETP.NE.AND P0, PT, R126, RZ, PT ;  /* 0x000000ff7e00720c */ /* 0x000fca0003f05270 */
[----:B------:R-:W-:Y:S02]  /*7e00*/  @!P6 IADD3 R47, PT, PT, R47, -R44, RZ ;  /* 0x8000002c2f2fe210 */ /* 0x000fe40007ffe0ff */
[----:B------:R-:W-:-:S13]  /*7e10*/  ISETP.GT.U32.AND P6, PT, R45, R48, PT ;  /* 0x000000302d00720c */ /* 0x000fda0003fc4070 */
[----:B------:R-:W-:Y:S02]  /*7e20*/  @!P6 IADD3 R48, PT, PT, R48, -R45, RZ ;  /* 0x8000002d3030e210 */ /* 0x000fe40007ffe0ff */
[----:B------:R-:W-:-:S13]  /*7e30*/  ISETP.NE.AND P6, PT, R118, RZ, PT ;  /* 0x000000ff7600720c */ /* 0x000fda0003fc5270 */
[----:B------:R-:W-:-:S04]  /*7e40*/  @P6 IADD3 R40, PT, PT, R56, 0x1, RZ ;  /* 0x0000000138286810 */ /* 0x000fc80007ffe0ff */
[----:B------:R-:W-:Y:S02]  /*7e50*/  @P6 PRMT R56, R40, 0x7610, R56 ;  /* 0x0000761028386816 */ /* 0x000fe40000000038 */
[----:B------:R-:W-:-:S13]  /*7e60*/  ISETP.GT.U32.AND P6, PT, R45, R48, PT ;  /* 0x000000302d00720c */ /* 0x000fda0003fc4070 */
[----:B------:R-:W-:Y:S01]  /*7e70*/  @!P6 IMAD.IADD R48, R48, 0x1, -R45 ;  /* 0x000000013030e824 */ /* 0x000fe200078e0a2d */
[----:B------:R-:W-:-:S13]  /*7e80*/  ISETP.NE.AND P6, PT, R120, RZ, PT ;  /* 0x000000ff7800720c */ /* 0x000fda0003fc5270 */
[----:B------:R-:W-:-:S04]  /*7e90*/  @P6 IADD3 R40, PT, PT, R56, 0x1, RZ ;  /* 0x0000000138286810 */ /* 0x000fc80007ffe0ff */
[----:B------:R-:W-:Y:S02]  /*7ea0*/  @P6 PRMT R56, R40, 0x7610, R56 ;  /* 0x0000761028386816 */ /* 0x000fe40000000038 */
[----:B0-----:R-:W-:-:S04]  /*7eb0*/  IADD3 R40, PT, PT, R42, UR5, R3 ;  /* 0x000000052a287c10 */ /* 0x001fc8000fffe003 */
[----:B------:R-:W-:-:S05]  /*7ec0*/  IABS R41, R40 ;  /* 0x0000002800297213 */ /* 0x000fca0000000000 */
[----:B------:R-:W-:-:S04]  /*7ed0*/  IMAD.HI.U32 R46, R46, R41, RZ ;  /* 0x000000292e2e7227 */ /* 0x000fc800078e00ff */
[----:B------:R-:W-:-:S05]  /*7ee0*/  IMAD R46, R46, R49, R41 ;  /* 0x000000312e2e7224 */ /* 0x000fca00078e0229 */
[----:B------:R-:W-:-:S13]  /*7ef0*/  ISETP.GT.U32.AND P6, PT, R43, R46, PT ;  /* 0x0000002e2b00720c */ /* 0x000fda0003fc4070 */
[----:B------:R-:W-:Y:S02]  /*7f00*/  @!P6 IADD3 R46, PT, PT, R46, -R43, RZ ;  /* 0x8000002b2e2ee210 */ /* 0x000fe40007ffe0ff */
[----:B------:R-:W-:-:S13]  /*7f10*/  ISETP.NE.AND P6, PT, R122, RZ, PT ;  /* 0x000000ff7a00720c */ /* 0x000fda0003fc5270 */
[----:B------:R-:W-:-:S05]  /*7f20*/  @P6 VIADD R41, R56, 0x1 ;  /* 0x0000000138296836 */ /* 0x000fca0000000000 */
[----:B------:R-:W-:Y:S02]  /*7f30*/  @P6 PRMT R56, R41, 0x7610, R56 ;  /* 0x0000761029386816 */ /* 0x000fe40000000038 */
[----:B------:R-:W-:-:S13]  /*7f40*/  ISETP.GT.U32.AND P6, PT, R43, R46, PT ;  /* 0x0000002e2b00720c */ /* 0x000fda0003fc4070 */
[----:B------:R-:W-:Y:S02]  /*7f50*/  @!P6 IADD3 R46, PT, PT, R46, -R43, RZ ;  /* 0x8000002b2e2ee210 */ /* 0x000fe40007ffe0ff */
[----:B------:R-:W-:Y:S02]  /*7f60*/  ISETP.GE.AND P6, PT, R38, RZ, PT ;  /* 0x000000ff2600720c */ /* 0x000fe40003fc6270 */
[----:B------:R-:W-:-:S04]  /*7f70*/  @P0 IADD3 R38, PT, PT, R56, 0x1, RZ ;  /* 0x0000000138260810 */ /* 0x000fc80007ffe0ff */
[----:B------:R-:W-:Y:S02]  /*7f80*/  @P0 PRMT R56, R38, 0x7610, R56 ;  /* 0x0000761026380816 */ /* 0x000fe40000000038 */
[----:B------:R-:W-:-:S05]  /*7f90*/  ISETP.NE.AND P0, PT, R57, RZ, PT ;  /* 0x000000ff3900720c */ /* 0x000fca0003f05270 */
[----:B------:R-:W-:Y:S02]  /*7fa0*/  @!P6 IADD3 R47, PT, PT, -R47, RZ, RZ ;  /* 0x000000ff2f2fe210 */ /* 0x000fe40007ffe1ff */
[----:B------:R-:W-:Y:S02]  /*7fb0*/  ISETP.GE.AND P6, PT, R39, RZ, PT ;  /* 0x000000ff2700720c */ /* 0x000fe40003fc6270 */
[----:B------:R-:W-:Y:S02]  /*7fc0*/  SEL R47, R53, R47, !P3 ;  /* 0x0000002f352f7207 */ /* 0x000fe40005800000 */
[----:B------:R-:W-:-:S09]  /*7fd0*/  ISETP.NE.AND P3, PT, R131, RZ, PT ;  /* 0x000000ff8300720c */ /* 0x000fd20003f65270 */
[----:B------:R-:W-:Y:S01]  /*7fe0*/  @!P6 IMAD.MOV R48, RZ, RZ, -R48 ;  /* 0x000000ffff30e224 */ /* 0x000fe200078e0a30 */
[----:B------:R-:W-:-:S04]  /*7ff0*/  ISETP.GE.AND P6, PT, R40, RZ, PT ;  /* 0x000000ff2800720c */ /* 0x000fc80003fc6270 */
[----:B------:R-:W-:Y:S02]  /*8000*/  SEL R48, R54, R48, !P2 ;  /* 0x0000003036307207 */ /* 0x000fe40005000000 */
[----:B------:R-:W-:-:S07]  /*8010*/  ISETP.NE.AND P2, PT, R130, RZ, PT ;  /* 0x000000ff8200720c */ /* 0x000fce0003f45270 */
[----:B------:R-:W-:Y:S02]  /*8020*/  @!P6 IADD3 R46, PT, PT, -R46, RZ, RZ ;  /* 0x000000ff2e2ee210 */ /* 0x000fe40007ffe1ff */
[----:B------:R-:W-:Y:S02]  /*8030*/  ISETP.NE.AND P6, PT, R132, RZ, PT ;  /* 0x000000ff8400720c */ /* 0x000fe40003fc5270 */
[----:B------:R-:W-:Y:S02]  /*8040*/  SEL R46, R52, R46, !P4 ;  /* 0x0000002e342e7207 */ /* 0x000fe40006000000 */
[----:B------:R-:W-:-:S03]  /*8050*/  ISETP.NE.AND P4, PT, R128, RZ, PT ;  /* 0x000000ff8000720c */ /* 0x000fc60003f85270 */
[----:B------:R-:W-:-:S04]  /*8060*/  IMAD R46, R42, R47, R46 ;  /* 0x0000002f2a2e7224 */ /* 0x000fc800078e022e */
[----:B------:R-:W-:-:S05]  /*8070*/  IMAD R48, R55, R48, R46 ;  /* 0x0000003037307224 */ /* 0x000fca00078e022e */
[----:B------:R-:W-:Y:S01]  /*8080*/  PRMT R39, R48, 0x9910, RZ ;  /* 0x0000991030277816 */ /* 0x000fe200000000ff */
[----:B------:R-:W-:-:S04]  /*8090*/  @P4 VIADD R38, R56, 0x1 ;  /* 0x0000000138264836 */ /* 0x000fc80000000000 */
[----:B------:R-:W-:Y:S01]  /*80a0*/  IMAD.WIDE.U32 R36, R39, 0x6c, R36 ;  /* 0x0000006c27247825 */ /* 0x000fe200078e0024 */
[----:B------:R-:W-:Y:S02]  /*80b0*/  @P4 PRMT R56, R38, 0x7610, R56 ;  /* 0x0000761026384816 */ /* 0x000fe40000000038 */
[----:B------:R-:W-:-:S05]  /*80c0*/  SHF.R.S32.HI R38, RZ, 0x1f, R39 ;  /* 0x0000001fff267819 */ /* 0x000fca0000011427 */
[----:B------:R-:W-:-:S05]  /*80d0*/  IMAD R39, R38, 0x6c, RZ ;  /* 0x0000006c26277824 */ /* 0x000fca00078e02ff */
[----:B------:R-:W-:-:S05]  /*80e0*/  IADD3 R37, PT, PT, R37, R39, RZ ;  /* 0x0000002725257210 */ /* 0x000fca0007ffe0ff */
[----:B------:R-:W2:Y:S01]  /*80f0*/  LDG.E R39, desc[UR6][R36.64] ;  /* 0x0000000624277981 */ /* 0x000ea2000c1e1900 */
[----:B------:R-:W-:Y:S01]  /*8100*/  @P2 IADD3 R38, PT, PT, R56, 0x1, RZ ;  /* 0x0000000138262810 */ /* 0x000fe20007ffe0ff */
[----:B------:R-:W-:Y:S03]  /*8110*/  BSSY.RECONVERGENT B1, `(.L_x_72) ;  /* 0x0000050000017945 */ /* 0x000fe60003800200 */
[----:B------:R-:W-:-:S05]  /*8120*/  @P2 PRMT R56, R38, 0x7610, R56 ;  /* 0x0000761026382816 */ /* 0x000fca0000000038 */
[----:B------:R-:W-:-:S05]  /*8130*/  @P3 VIADD R38, R56, 0x1 ;  /* 0x0000000138263836 */ /* 0x000fca0000000000 */
[----:B------:R-:W-:-:S04]  /*8140*/  @P3 PRMT R56, R38, 0x7610, R56 ;  /* 0x0000761026383816 */ /* 0x000fc80000000038 */
[----:B------:R-:W-:-:S04]  /*8150*/  @P6 IADD3 R38, PT, PT, R56, 0x1, RZ ;  /* 0x0000000138266810 */ /* 0x000fc80007ffe0ff */
[----:B------:R-:W-:-:S04]  /*8160*/  @P6 PRMT R56, R38, 0x7610, R56 ;  /* 0x0000761026386816 */ /* 0x000fc80000000038 */
[----:B------:R-:W-:-:S04]  /*8170*/  @P5 IADD3 R38, PT, PT, R56, 0x1, RZ ;  /* 0x0000000138265810 */ /* 0x000fc80007ffe0ff */
[----:B------:R-:W-:-:S05]  /*8180*/  @P5 PRMT R56, R38, 0x7610, R56 ;  /* 0x0000761026385816 */ /* 0x000fca0000000038 */
[----:B------:R-:W-:-:S05]  /*8190*/  @P1 VIADD R38, R56, 0x1 ;  /* 0x0000000138261836 */ /* 0x000fca0000000000 */
[----:B------:R-:W-:-:S04]  /*81a0*/  @P1 PRMT R56, R38, 0x7610, R56 ;  /* 0x0000761026381816 */ /* 0x000fc80000000038 */
[----:B------:R-:W-:-:S04]  /*81b0*/  @P0 IADD3 R38, PT, PT, R56, 0x1, RZ ;  /* 0x0000000138260810 */ /* 0x000fc80007ffe0ff */
[----:B------:R-:W-:Y:S02]  /*81c0*/  @P0 PRMT R56, R38, 0x7610, R56 ;  /* 0x0000761026380816 */ /* 0x000fe40000000038 */
[----:B--2---:R-:W-:-:S13]  /*81d0*/  ISETP.NE.AND P2, PT, R39, RZ, PT ;  /* 0x000000ff2700720c */ /* 0x004fda0003f45270 */
[----:B------:R-:W-:Y:S01]  /*81e0*/  @P2 IADD3 R38, PT, PT, R56, 0x1, RZ ;  /* 0x0000000138262810 */ /* 0x000fe20007ffe0ff */
[----:B------:R-:W-:Y:S01]  /*81f0*/  @P2 IMAD.MOV.U32 R44, RZ, RZ, R94 ;  /* 0x000000ffff2c2224 */ /* 0x000fe200078e005e */
[----:B------:R-:W-:Y:S01]  /*8200*/  @P2 MOV R45, R109 ;  /* 0x0000006d002d2202 */ /* 0x000fe20000000f00 */
[----:B------:R-:W-:Y:S01]  /*8210*/  @P2 IMAD.MOV.U32 R47, RZ, RZ, R111 ;  /* 0x000000ffff2f2224 */ /* 0x000fe200078e006f */
[----:B------:R-:W-:Y:S01]  /*8220*/  @P2 PRMT R56, R38, 0x7610, R56 ;  /* 0x0000761026382816 */ /* 0x000fe20000000038 */
[----:B------:R-:W-:Y:S01]  /*8230*/  @P2 IMAD.MOV.U32 R50, RZ, RZ, R100 ;  /* 0x000000ffff322224 */ /* 0x000fe200078e0064 */
[----:B------:R-:W-:Y:S01]  /*8240*/  @P2 MOV R46, R96 ;  /* 0x00000060002e2202 */ /* 0x000fe20000000f00 */
[----:B------:R-:W-:Y:S01]  /*8250*/  @P2 IMAD.MOV.U32 R53, RZ, RZ, R117 ;  /* 0x000000ffff352224 */ /* 0x000fe200078e0075 */
[----:B------:R-:W-:Y:S01]  /*8260*/  LOP3.LUT R56, R56, 0xffff, RZ, 0xc0, !PT ;  /* 0x0000ffff38387812 */ /* 0x000fe200078ec0ff */
[----:B------:R-:W-:Y:S01]  /*8270*/  @P2 IMAD.MOV.U32 R59, RZ, RZ, R123 ;  /* 0x000000ffff3b2224 */ /* 0x000fe200078e007b */
[----:B------:R-:W-:-:S02]  /*8280*/  @P2 MOV R48, R98 ;  /* 0x0000006200302202 */ /* 0x000fc40000000f00 */
[----:B------:R-:W-:Y:S02]  /*8290*/  IADD3 R56, PT, PT, -R56, 0x12, RZ ;  /* 0x0000001238387810 */ /* 0x000fe40007ffe1ff */
[----:B------:R-:W-:Y:S02]  /*82a0*/  @P2 MOV R49, R113 ;  /* 0x0000007100312202 */ /* 0x000fe40000000f00 */
[----:B------:R-:W-:Y:S01]  /*82b0*/  I2FP.F32.U32 R120, R56 ;  /* 0x0000003800787245 */ /* 0x000fe20000201000 */
[----:B------:R-:W-:Y:S01]  /*82c0*/  @P2 IMAD.MOV.U32 R56, RZ, RZ, R106 ;  /* 0x000000ffff382224 */ /* 0x000fe200078e006a */
[----:B------:R-:W-:Y:S02]  /*82d0*/  @P2 MOV R51, R115 ;  /* 0x0000007300332202 */ /* 0x000fe40000000f00 */
[----:B------:R-:W0:Y:S01]  /*82e0*/  MUFU.RCP R38, R120 ;  /* 0x0000007800267308 */ /* 0x000e220000001000 */
[----:B------:R-:W-:Y:S02]  /*82f0*/  @P2 MOV R52, R102 ;  /* 0x0000006600342202 */ /* 0x000fe40000000f00 */
[----:B------:R-:W-:-:S02]  /*8300*/  @P2 MOV R54, R104 ;  /* 0x0000006800362202 */ /* 0x000fc40000000f00 */
[----:B------:R-:W-:Y:S02]  /*8310*/  @P2 MOV R55, R119 ;  /* 0x0000007700372202 */ /* 0x000fe40000000f00 */
[----:B------:R-:W-:Y:S01]  /*8320*/  @P2 MOV R57, R121 ;  /* 0x0000007900392202 */ /* 0x000fe20000000f00 */
[----:B------:R1:W2:Y:S01]  /*8330*/  FCHK P0, R3, R120 ;  /* 0x0000007803007302 */ /* 0x0002a20000000000 */
[----:B------:R-:W-:Y:S02]  /*8340*/  @P2 MOV R58, R108 ;  /* 0x0000006c003a2202 */ /* 0x000fe40000000f00 */
[----:B------:R-:W-:Y:S02]  /*8350*/  @P2 MOV R60, R110 ;  /* 0x0000006e003c2202 */ /* 0x000fe40000000f00 */
[----:B------:R-:W-:Y:S01]  /*8360*/  @P2 MOV R61, R125 ;  /* 0x0000007d003d2202 */ /* 0x000fe20000000f00 */
[----:B0-----:R-:W-:-:S04]  /*8370*/  FFMA R39, -R120, R38, 1 ;  /* 0x3f80000078277423 */ /* 0x001fc80000000126 */
[----:B------:R-:W-:-:S04]  /*8380*/  FFMA R118, R38, R39, R38 ;  /* 0x0000002726767223 */ /* 0x000fc80000000026 */
[----:B------:R-:W-:Y:S01]  /*8390*/  FFMA R133, R3, R118, RZ ;  /* 0x0000007603857223 */ /* 0x000fe200000000ff */
[----:B-12---:R-:W-:Y:S06]  /*83a0*/  @P2 BRA `(.L_x_73) ;  /* 0x0000000000982947 */ /* 0x006fec0003800000 */
        /* <DEDUP_REMOVED lines=37> */
[----:B------:R-:W-:-:S07]  /*8600*/  FADD R44, R131, R94 ;  /* 0x0000005e832c7221 */ /* 0x000fce0000000000 */
.L_x_73:
[----:B------:R-:W-:Y:S05]  /*8610*/  BSYNC.RECONVERGENT B1 ;  /* 0x0000000000017941 */ /* 0x000fea0003800200 */
.L_x_72:
[----:B------:R-:W-:Y:S01]  /*8620*/  FFMA R36, -R120, R133, R3 ;  /* 0x0000008578247223 */ /* 0x000fe20000000103 */
[----:B------:R-:W-:Y:S03]  /*8630*/  BSSY.RECONVERGENT B3, `(.L_x_74) ;  /* 0x0000008000037945 */ /* 0x000fe60003800200 */
[----:B------:R-:W-:Y:S01]  /*8640*/  FFMA R36, R118, R36, R133 ;  /* 0x0000002476247223 */ /* 0x000fe20000000085 */
[----:B------:R-:W-:Y:S06]  /*8650*/  @!P0 BRA `(.L_x_75) ;  /* 0x0000000000148947 */ /* 0x000fec0003800000 */
[----:B------:R-:W-:Y:S01]  /*8660*/  IMAD.MOV.U32 R36, RZ, RZ, R3 ;  /* 0x000000ffff247224 */ /* 0x000fe200078e0003 */
[----:B------:R-:W-:Y:S02]  /*8670*/  MOV R37, R120 ;  /* 0x0000007800257202 */ /* 0x000fe40000000f00 */
[----:B------:R-:W-:-:S07]  /*8680*/  MOV R38, 0x86a0 ;  /* 0x000086a000267802 */ /* 0x000fce0000000f00 */
[----:B------:R-:W-:Y:S05]  /*8690*/  CALL.REL.NOINC `($__internal_1_$__cuda_sm3x_div_rn_noftz_f32_slowpath) ;  /* 0x0000000400c87944 */ /* 0x000fea0003c00000 */
[----:B------:R-:W-:-:S07]  /*86a0*/  MOV R36, R63 ;  /* 0x0000003f00247202 */ /* 0x000fce0000000f00 */
.L_x_75:
[----:B------:R-:W-:Y:S05]  /*86b0*/  BSYNC.RECONVERGENT B3 ;  /* 0x0000000000037941 */ /* 0x000fea0003800200 */
.L_x_74:
[----:B------:R-:W-:-:S07]  /*86c0*/  IMAD.MOV.U32 R3, RZ, RZ, R36 ;  /* 0x000000ffff037224 */ /* 0x000fce00078e0024 */
.L_x_13:
[----:B------:R-:W-:Y:S05]  /*86d0*/  BSYNC.RECONVERGENT B0 ;  /* 0x0000000000007941 */ /* 0x000fea0003800200 */
.L_x_11:
[----:B------:R-:W-:Y:S08]  /*86e0*/  BAR.SYNC.DEFER_BLOCKING 0x0 ;  /* 0x0000000000007b1d */ /* 0x000ff00000010000 */
[----:B------:R-:W-:Y:S01]  /*86f0*/  BAR.SYNC.DEFER_BLOCKING 0x0 ;  /* 0x0000000000007b1d */ /* 0x000fe20000010000 */
[----:B------:R-:W-:-:S05]  /*8700*/  ISETP.NE.AND P0, PT, R89, 0x1, PT ;  /* 0x000000015900780c */ /* 0x000fca0003f05270 */
[----:B------:R-:W-:Y:S08]  /*8710*/  BSSY.RECONVERGENT B0, `(.L_x_76) ;  /* 0x0000010000007945 */ /* 0x000ff00003800200 */
[----:B------:R-:W-:Y:S05]  /*8720*/  @P0 BRA `(.L_x_77) ;  /* 0x0000000000380947 */ /* 0x000fea0003800000 */
[----:B------:R-:W0:Y:S01]  /*8730*/  S2UR UR5, SR_CgaCtaId ;  /* 0x00000000000579c3 */ /* 0x000e220000008800 */
[----:B------:R-:W-:-:S07]  /*8740*/  UMOV UR4, 0x400 ;  /* 0x0000040000047882 */ /* 0x000fce0000000000 */
[----:B------:R-:W1:Y:S01]  /*8750*/  LDC.64 R40, c[0x0][0x388] ;  /* 0x0000e200ff287b82 */ /* 0x000e620000000a00 */
[----:B0-----:R-:W-:-:S09]  /*8760*/  ULEA UR4, UR5, UR4, 0x18 ;  /* 0x0000000405047291 */ /* 0x001fd2000f8ec0ff */
[----:B------:R-:W1:Y:S02]  /*8770*/  LDS.128 R36, [UR4+0x80] ;  /* 0x00008004ff247984 */ /* 0x000e640008000c00 */
[----:B------:R-:W0:Y:S02]  /*8780*/  LDCU.64 UR4, c[0x0][0x388] ;  /* 0x00007100ff0477ac */ /* 0x000e240008000a00 */
[----:B0-----:R-:W-:-:S04]  /*8790*/  UIADD3 UR4, UP0, UPT, UR4, 0x4, URZ ;  /* 0x0000000404047890 */ /* 0x001fc8000ff1e0ff */
[----:B------:R-:W-:Y:S02]  /*87a0*/  UIADD3.X UR5, UPT, UPT, URZ, UR5, URZ, UP0, !UPT ;  /* 0x00000005ff057290 */ /* 0x000fe400087fe4ff */
[----:B------:R-:W-:-:S04]  /*87b0*/  MOV R42, UR4 ;  /* 0x00000004002a7c02 */ /* 0x000fc80008000f00 */
[----:B------:R-:W-:Y:S01]  /*87c0*/  MOV R43, UR5 ;  /* 0x00000005002b7c02 */ /* 0x000fe20008000f00 */
[----:B-1----:R0:W-:Y:S04]  /*87d0*/  REDG.E.ADD.F32.FTZ.RN.STRONG.GPU desc[UR6][R40.64], R36 ;  /* 0x00000024280079a6 */ /* 0x0021e8000c12f306 */
[----:B------:R0:W-:Y:S04]  /*87e0*/  REDG.E.ADD.F32.FTZ.RN.STRONG.GPU desc[UR6][R42.64], R37 ;  /* 0x000000252a0079a6 */ /* 0x0001e8000c12f306 */
[----:B------:R0:W-:Y:S01]  /*87f0*/  REDG.E.ADD.F32.FTZ.RN.STRONG.GPU desc[UR6][R42.64+0x4], R38 ;  /* 0x000004262a0079a6 */ /* 0x0001e2000c12f306 */
[----:B------:R-:W-:-:S07]  /*8800*/  IMAD.MOV.U32 R112, RZ, RZ, 0x3 ;  /* 0x00000003ff707424 */ /* 0x000fce00078e00ff */
.L_x_77:
[----:B------:R-:W-:Y:S05]  /*8810*/  BSYNC.RECONVERGENT B0 ;  /* 0x0000000000007941 */ /* 0x000fea0003800200 */
.L_x_76:
[----:B0-----:R-:W0:Y:S02]  /*8820*/  LDC.64 R36, c[0x0][0x3a0] ;  /* 0x0000e800ff247b82 */ /* 0x001e240000000a00 */
[----:B0-----:R-:W2:Y:S01]  /*8830*/  LDG.E R37, desc[UR6][R36.64+0x14] ;  /* 0x0000140624257981 */ /* 0x001ea2000c1e1900 */
[----:B------:R-:W-:Y:S01]  /*8840*/  IADD3 R112, PT, PT, R112, 0x1, RZ ;  /* 0x0000000170707810 */ /* 0x000fe20007ffe0ff */
        /* <DEDUP_REMOVED lines=16> */
[----:B------:R-:W-:Y:S02]  /*8950*/  MOV R123, R59 ;  /* 0x0000003b007b7202 */ /* 0x000fe40000000f00 */
[----:B------:R-:W-:-:S02]  /*8960*/  MOV R125, R61 ;  /* 0x0000003d007d7202 */ /* 0x000fc40000000f00 */
[----:B--2---:R-:W-:-:S13]  /*8970*/  ISETP.GE.AND P0, PT, R112, R37, PT ;  /* 0x000000257000720c */ /* 0x004fda0003f06270 */
[----:B------:R-:W-:Y:S05]  /*8980*/  @!P0 BRA `(.L_x_78) ;  /* 0xffffff8000848947 */ /* 0x000fea000383ffff */
.L_x_3:
[----:B------:R-:W2:Y:S02]  /*8990*/  LDC.64 R4, c[0x0][0x398] ;  /* 0x0000e600ff047b82 */ /* 0x000ea40000000a00 */
[----:B--2---:R-:W-:-:S05]  /*89a0*/  IMAD.WIDE R88, R88, 0x6c, R4 ;  /* 0x0000006c58587825 */ /* 0x004fca00078e0204 */
[----:B-----5:R-:W-:Y:S04]  /*89b0*/  STG.E desc[UR6][R88.64], R87 ;  /* 0x0000005758007986 */ /* 0x020fe8000c101906 */
[----:B------:R-:W-:Y:S04]  /*89c0*/  STG.E desc[UR6][R88.64+0x4], R86 ;  /* 0x0000045658007986 */ /* 0x000fe8000c101906 */
        /* <DEDUP_REMOVED lines=24> */
[----:B------:R-:W-:Y:S01]  /*8b50*/  STG.E desc[UR6][R88.64+0x68], R80 ;  /* 0x0000685058007986 */ /* 0x000fe2000c101906 */
[----:B------:R-:W-:Y:S05]  /*8b60*/  EXIT ;  /* 0x000000000000794d */ /* 0x000fea0003800000 */
.L_x_6:
[----:B------:R-:W-:Y:S01]  /*8b70*/  HFMA2 R0, -RZ, RZ, 0, 0 ;  /* 0x00000000ff007431 */ /* 0x000fe200000001ff */
[----:B------:R-:W1:Y:S01]  /*8b80*/  LDCU UR4, c[0x3][0xe4] ;  /* 0x00c01c80ff0477ac */ /* 0x000e620008000800 */
[----:B------:R-:W-:-:S05]  /*8b90*/  NOP ;  /* 0x0000000000007918 */ /* 0x000fca0000000000 */
.L_x_79:
[----:B--2---:R-:W-:Y:S01]  /*8ba0*/  IMAD R2, R0, 0x4, R129 ;  /* 0x0000000400027824 */ /* 0x004fe200078e0281 */
[----:B----4-:R-:W-:Y:S01]  /*8bb0*/  MOV R5, R53 ;  /* 0x0000003500057202 */ /* 0x010fe20000000f00 */
[----:B-1----:R-:W-:Y:S01]  /*8bc0*/  FFMA R3, R52, UR4, R58 ;  /* 0x0000000434037c23 */ /* 0x002fe2000800003a */
[----:B---3--:R-:W-:Y:S01]  /*8bd0*/  MOV R4, R59 ;  /* 0x0000003b00047202 */ /* 0x008fe20000000f00 */
[----:B------:R-:W-:Y:S01]  /*8be0*/  VIADD R0, R0, 0x1 ;  /* 0x0000000100007836 */ /* 0x000fe20000000000 */
[----:B0-----:R2:W3:Y:S01]  /*8bf0*/  LDS R59, [R2+0x20] ;  /* 0x00002000023b7984 */ /* 0x0014e20000000800 */
[----:B------:R-:W-:Y:S02]  /*8c00*/  MOV R52, R5 ;  /* 0x0000000500347202 */ /* 0x000fe40000000f00 */
[----:B------:R-:W-:Y:S01]  /*8c10*/  MOV R58, R4 ;  /* 0x00000004003a7202 */ /* 0x000fe20000000f00 */
[----:B------:R2:W4:Y:S04]  /*8c20*/  LDS R53, [R2+0x8] ;  /* 0x0000080002357984 */ /* 0x0005280000000800 */
[----:B------:R2:W-:Y:S01]  /*8c30*/  STS [R2+0x18], R3 ;  /* 0x0000180302007388 */ /* 0x0005e20000000800 */
[----:B------:R-:W-:Y:S05]  /*8c40*/  BRA `(.L_x_79) ;  /* 0xfffffffc00d47947 */ /* 0x000fea000383ffff */
        .weak           $__internal_0_$__cuda_sm20_sqrt_rn_f32_slowpath
        .type           $__internal_0_$__cuda_sm20_sqrt_rn_f32_slowpath,@function
        .size           $__internal_0_$__cuda_sm20_sqrt_rn_f32_slowpath,($__internal_1_$__cuda_sm3x_div_rn_noftz_f32_slowpath - $__internal_0_$__cuda_sm20_sqrt_rn_f32_slowpath)
$__internal_0_$__cuda_sm20_sqrt_rn_f32_slowpath:
[----:B------:R-:W-:-:S13]  /*8c50*/  LOP3.LUT P0, RZ, R37, 0x7fffffff, RZ, 0xc0, !PT ;  /* 0x7fffffff25ff7812 */ /* 0x000fda000780c0ff */
[----:B------:R-:W-:Y:S05]  /*8c60*/  @!P0 BRA `(.L_x_80) ;  /* 0x0000000000448947 */ /* 0x000fea0003800000 */
[----:B------:R-:W-:Y:S01]  /*8c70*/  FSETP.GEU.FTZ.AND P0, PT, R37, RZ, PT ;  /* 0x000000ff2500720b */ /* 0x000fe20003f1e000 */
[----:B------:R-:W-:-:S12]  /*8c80*/  IMAD.MOV.U32 R36, RZ, RZ, R37 ;  /* 0x000000ffff247224 */ /* 0x000fd800078e0025 */
[----:B------:R-:W-:Y:S01]  /*8c90*/  @!P0 MOV R37, 0x7fffffff ;  /* 0x7fffffff00258802 */ /* 0x000fe20000000f00 */
[----:B------:R-:W-:Y:S06]  /*8ca0*/  @!P0 BRA `(.L_x_80) ;  /* 0x0000000000348947 */ /* 0x000fec0003800000 */
[----:B------:R-:W-:-:S13]  /*8cb0*/  FSETP.GTU.FTZ.AND P0, PT, |R36|, +INF , PT ;  /* 0x7f8000002400780b */ /* 0x000fda0003f1c200 */
[----:B------:R-:W-:Y:S01]  /*8cc0*/  @P0 FADD.FTZ R37, R36, 1 ;  /* 0x3f80000024250421 */ /* 0x000fe20000010000 */
[----:B------:R-:W-:Y:S06]  /*8cd0*/  @P0 BRA `(.L_x_80) ;  /* 0x0000000000280947 */ /* 0x000fec0003800000 */
[----:B------:R-:W-:-:S13]  /*8ce0*/  FSETP.NEU.FTZ.AND P0, PT, |R36|, +INF , PT ;  /* 0x7f8000002400780b */ /* 0x000fda0003f1d200 */
[----:B------:R-:W-:-:S04]  /*8cf0*/  @P0 FFMA R40, R36, 1.84467440737095516160e+19, RZ ;  /* 0x5f80000024280823 */ /* 0x000fc800000000ff */
[----:B------:R-:W0:Y:S02]  /*8d00*/  @P0 MUFU.RSQ R37, R40 ;  /* 0x0000002800250308 */ /* 0x000e240000001400 */
[----:B0-----:R-:W-:Y:S01]  /*8d10*/  @P0 FMUL.FTZ R41, R40, R37 ;  /* 0x0000002528290220 */ /* 0x001fe20000410000 */
[----:B------:R-:W-:Y:S01]  /*8d20*/  @P0 FMUL.FTZ R45, R37, 0.5 ;  /* 0x3f000000252d0820 */ /* 0x000fe20000410000 */
[----:B------:R-:W-:Y:S02]  /*8d30*/  @!P0 MOV R37, R36 ;  /* 0x0000002400258202 */ /* 0x000fe40000000f00 */
[----:B------:R-:W-:-:S04]  /*8d40*/  @P0 FADD.FTZ R43, -R41, -RZ ;  /* 0x800000ff292b0221 */ /* 0x000fc80000010100 */
[----:B------:R-:W-:-:S04]  /*8d50*/  @P0 FFMA R44, R41, R43, R40 ;  /* 0x0000002b292c0223 */ /* 0x000fc80000000028 */
[----:B------:R-:W-:-:S04]  /*8d60*/  @P0 FFMA R44, R44, R45, R41 ;  /* 0x0000002d2c2c0223 */ /* 0x000fc80000000029 */
[----:B------:R-:W-:-:S07]  /*8d70*/  @P0 FMUL.FTZ R37, R44, 2.3283064365386962891e-10 ;  /* 0x2f8000002c250820 */ /* 0x000fce0000410000 */
.L_x_80:
[----:B------:R-:W-:Y:S02]  /*8d80*/  IMAD.MOV.U32 R40, RZ, RZ, R37 ;  /* 0x000000ffff287224 */ /* 0x000fe400078e0025 */
[----:B------:R-:W-:Y:S01]  /*8d90*/  HFMA2 R37, -RZ, RZ, 0, 0 ;  /* 0x00000000ff257431 */ /* 0x000fe200000001ff */
[----:B------:R-:W-:-:S04]  /*8da0*/  MOV R36, R46 ;  /* 0x0000002e00247202 */ /* 0x000fc80000000f00 */
[----:B------:R-:W-:Y:S05]  /*8db0*/  RET.REL.NODEC R36 `(_Z18propagate_boundaryPK10boundariesPS_PK5nodesPS3_PK6params) ;  /* 0xffffff7024907950 */ /* 0x000fea0003c3ffff */
        .weak           $__internal_1_$__cuda_sm3x_div_rn_noftz_f32_slowpath
        .type           $__internal_1_$__cuda_sm3x_div_rn_noftz_f32_slowpath,@function
        .size           $__internal_1_$__cuda_sm3x_div_rn_noftz_f32_slowpath,(.L_x_185 - $__internal_1_$__cuda_sm3x_div_rn_noftz_f32_slowpath)
$__internal_1_$__cuda_sm3x_div_rn_noftz_f32_slowpath:
[----:B------:R-:W-:Y:S01]  /*8dc0*/  SHF.R.U32.HI R63, RZ, 0x17, R37 ;  /* 0x00000017ff3f7819 */ /* 0x000fe20000011625 */
[----:B------:R-:W-:Y:S03]  /*8dd0*/  BSSY.RECONVERGENT B1, `(.L_x_81) ;  /* 0x0000062000017945 */ /* 0x000fe60003800200 */
[----:B------:R-:W-:Y:S02]  /*8de0*/  LOP3.LUT R118, R63, 0xff, RZ, 0xc0, !PT ;  /* 0x000000ff3f767812 */ /* 0x000fe400078ec0ff */
[----:B------:R-:W-:-:S03]  /*8df0*/  SHF.R.U32.HI R63, RZ, 0x17, R36 ;  /* 0x00000017ff3f7819 */ /* 0x000fc60000011624 */
[----:B------:R-:W-:Y:S01]  /*8e00*/  VIADD R114, R118, 0xffffffff ;  /* 0xffffffff76727836 */ /* 0x000fe20000000000 */
[----:B------:R-:W-:-:S04]  /*8e10*/  LOP3.LUT R116, R63, 0xff, RZ, 0xc0, !PT ;  /* 0x000000ff3f747812 */ /* 0x000fc800078ec0ff */
[----:B------:R-:W-:Y:S02]  /*8e20*/  ISETP.GT.U32.AND P0, PT, R114, 0xfd, PT ;  /* 0x000000fd7200780c */ /* 0x000fe40003f04070 */
[----:B------:R-:W-:-:S04]  /*8e30*/  IADD3 R110, PT, PT, R116, -0x1, RZ ;  /* 0xffffffff746e7810 */ /* 0x000fc80007ffe0ff */
[----:B------:R-:W-:-:S13]  /*8e40*/  ISETP.GT.U32.OR P0, PT, R110, 0xfd, P0 ;  /* 0x000000fd6e00780c */ /* 0x000fda0000704470 */
[----:B------:R-:W-:Y:S01]  /*8e50*/  @!P0 MOV R63, RZ ;  /* 0x000000ff003f8202 */ /* 0x000fe20000000f00 */
[----:B------:R-:W-:Y:S06]  /*8e60*/  @!P0 BRA `(.L_x_82) ;  /* 0x00000000005c8947 */ /* 0x000fec0003800000 */
[----:B------:R-:W-:Y:S02]  /*8e70*/  FSETP.GTU.FTZ.AND P0, PT, |R36|, +INF , PT ;  /* 0x7f8000002400780b */ /* 0x000fe40003f1c200 */
[----:B------:R-:W-:-:S04]  /*8e80*/  FSETP.GTU.FTZ.AND P1, PT, |R37|, +INF , PT ;  /* 0x7f8000002500780b */ /* 0x000fc80003f3c200 */
[----:B------:R-:W-:-:S13]  /*8e90*/  PLOP3.LUT P0, PT, P0, P1, PT, 0xf8, 0x8f ;  /* 0x00000000008f781c */ /* 0x000fda0000703f70 */
[----:B------:R-:W-:Y:S05]  /*8ea0*/  @P0 BRA `(.L_x_83) ;  /* 0x00000004004c0947 */ /* 0x000fea0003800000 */
[----:B------:R-:W-:-:S13]  /*8eb0*/  LOP3.LUT P0, RZ, R37, 0x7fffffff, R36, 0xc8, !PT ;  /* 0x7fffffff25ff7812 */ /* 0x000fda000780c824 */
[----:B------:R-:W-:Y:S05]  /*8ec0*/  @!P0 BRA `(.L_x_84) ;  /* 0x00000004003c8947 */ /* 0x000fea0003800000 */
[C---:B------:R-:W-:Y:S02]  /*8ed0*/  FSETP.NEU.FTZ.AND P0, PT, |R36|.reuse, +INF , PT ;  /* 0x7f8000002400780b */ /* 0x040fe40003f1d200 */
[----:B------:R-:W-:Y:S02]  /*8ee0*/  FSETP.NEU.FTZ.AND P2, PT, |R37|, +INF , PT ;  /* 0x7f8000002500780b */ /* 0x000fe40003f5d200 */
[----:B------:R-:W-:-:S11]  /*8ef0*/  FSETP.NEU.FTZ.AND P1, PT, |R36|, +INF , PT ;  /* 0x7f8000002400780b */ /* 0x000fd60003f3d200 */
[----:B------:R-:W-:Y:S05]  /*8f00*/  @!P2 BRA !P0, `(.L_x_84) ;  /* 0x00000004002ca947 */ /* 0x000fea0004000000 */
[----:B------:R-:W-:-:S04]  /*8f10*/  LOP3.LUT P0, RZ, R36, 0x7fffffff, RZ, 0xc0, !PT ;  /* 0x7fffffff24ff7812 */ /* 0x000fc8000780c0ff */
[----:B------:R-:W-:-:S13]  /*8f20*/  PLOP3.LUT P0, PT, P2, P0, PT, 0x2f, 0xf2 ;  /* 0x0000000000f2781c */ /* 0x000fda0001700577 */
[----:B------:R-:W-:Y:S05]  /*8f30*/  @P0 BRA `(.L_x_85) ;  /* 0x0000000400180947 */ /* 0x000fea0003800000 */
[----:B------:R-:W-:-:S04]  /*8f40*/  LOP3.LUT P0, RZ, R37, 0x7fffffff, RZ, 0xc0, !PT ;  /* 0x7fffffff25ff7812 */ /* 0x000fc8000780c0ff */
[----:B------:R-:W-:-:S13]  /*8f50*/  PLOP3.LUT P0, PT, P1, P0, PT, 0x2f, 0xf2 ;  /* 0x0000000000f2781c */ /* 0x000fda0000f00577 */
[----:B------:R-:W-:Y:S05]  /*8f60*/  @P0 BRA `(.L_x_86) ;  /* 0x0000000400000947 */ /* 0x000fea0003800000 */
[----:B------:R-:W-:Y:S02]  /*8f70*/  ISETP.GE.AND P0, PT, R110, RZ, PT ;  /* 0x000000ff6e00720c */ /* 0x000fe40003f06270 */
[----:B------:R-:W-:-:S11]  /*8f80*/  ISETP.GE.AND P1, PT, R114, RZ, PT ;  /* 0x000000ff7200720c */ /* 0x000fd60003f26270 */
[----:B------:R-:W-:Y:S01]  /*8f90*/  @P0 IMAD.MOV.U32 R63, RZ, RZ, RZ ;  /* 0x000000ffff3f0224 */ /* 0x000fe200078e00ff */
[----:B------:R-:W-:Y:S01]  /*8fa0*/  @!P0 MOV R63, 0xffffffc0 ;  /* 0xffffffc0003f8802 */ /* 0x000fe20000000f00 */
[----:B------:R-:W-:Y:S01]  /*8fb0*/  @!P0 FFMA R36, R36, 1.84467440737095516160e+19, RZ ;  /* 0x5f80000024248823 */ /* 0x000fe200000000ff */
[----:B------:R-:W-:Y:S02]  /*8fc0*/  @!P1 FFMA R37, R37, 1.84467440737095516160e+19, RZ ;  /* 0x5f80000025259823 */ /* 0x000fe400000000ff */
[----:B------:R-:W-:-:S07]  /*8fd0*/  @!P1 IADD3 R63, PT, PT, R63, 0x40, RZ ;  /* 0x000000403f3f9810 */ /* 0x000fce0007ffe0ff */
.L_x_82:
[----:B------:R-:W-:Y:S01]  /*8fe0*/  LEA R110, R118, 0xc0800000, 0x17 ;  /* 0xc0800000766e7811 */ /* 0x000fe200078eb8ff */
[----:B------:R-:W-:Y:S04]  /*8ff0*/  BSSY.RECONVERGENT B2, `(.L_x_87) ;  /* 0x0000036000027945 */ /* 0x000fe80003800200 */
[----:B------:R-:W-:Y:S01]  /*9000*/  IMAD.IADD R110, R37, 0x1, -R110 ;  /* 0x00000001256e7824 */ /* 0x000fe200078e0a6e */
[----:B------:R-:W-:-:S03]  /*9010*/  IADD3 R37, PT, PT, R116, -0x7f, RZ ;  /* 0xffffff8174257810 */ /* 0x000fc60007ffe0ff */
[----:B------:R-:W0:Y:S01]  /*9020*/  MUFU.RCP R114, R110 ;  /* 0x0000006e00727308 */ /* 0x000e220000001000 */
[----:B------:R-:W-:Y:S01]  /*9030*/  FADD.FTZ R125, -R110, -RZ ;  /* 0x800000ff6e7d7221 */ /* 0x000fe20000010100 */
[----:B------:R-:W-:-:S03]  /*9040*/  IMAD R36, R37, -0x800000, R36 ;  /* 0xff80000025247824 */ /* 0x000fc600078e0224 */
[----:B0-----:R-:W-:-:S04]  /*9050*/  FFMA R127, R114, R125, 1 ;  /* 0x3f800000727f7423 */ /* 0x001fc8000000007d */
[----:B------:R-:W-:-:S04]  /*9060*/  FFMA R129, R114, R127, R114 ;  /* 0x0000007f72817223 */ /* 0x000fc80000000072 */
[----:B------:R-:W-:-:S04]  /*9070*/  FFMA R114, R36, R129, RZ ;  /* 0x0000008124727223 */ /* 0x000fc800000000ff */
[----:B------:R-:W-:-:S04]  /*9080*/  FFMA R127, R125, R114, R36 ;  /* 0x000000727d7f7223 */ /* 0x000fc80000000024 */
[----:B------:R-:W-:-:S04]  /*9090*/  FFMA R114, R129, R127, R114 ;  /* 0x0000007f81727223 */ /* 0x000fc80000000072 */
[----:B------:R-:W-:Y:S01]  /*90a0*/  FFMA R125, R125, R114, R36 ;  /* 0x000000727d7d7223 */ /* 0x000fe20000000024 */
[----:B------:R-:W-:-:S03]  /*90b0*/  IADD3 R36, PT, PT, R37, 0x7f, -R118 ;  /* 0x0000007f25247810 */ /* 0x000fc60007ffe876 */
[----:B------:R-:W-:Y:S01]  /*90c0*/  FFMA R37, R129, R125, R114 ;  /* 0x0000007d81257223 */ /* 0x000fe20000000072 */
[----:B------:R-:W-:-:S04]  /*90d0*/  IADD3 R63, PT, PT, R36, R63, RZ ;  /* 0x0000003f243f7210 */ /* 0x000fc80007ffe0ff */
[----:B------:R-:W-:-:S04]  /*90e0*/  SHF.R.U32.HI R36, RZ, 0x17, R37 ;  /* 0x00000017ff247819 */ /* 0x000fc80000011625 */
[----:B------:R-:W-:-:S05]  /*90f0*/  LOP3.LUT R36, R36, 0xff, RZ, 0xc0, !PT ;  /* 0x000000ff24247812 */ /* 0x000fca00078ec0ff */
[----:B------:R-:W-:-:S05]  /*9100*/  IMAD.IADD R116, R36, 0x1, R63 ;  /* 0x0000000124747824 */ /* 0x000fca00078e023f */
[----:B------:R-:W-:-:S04]  /*9110*/  IADD3 R36, PT, PT, R116, -0x1, RZ ;  /* 0xffffffff74247810 */ /* 0x000fc80007ffe0ff */
[----:B------:R-:W-:-:S13]  /*9120*/  ISETP.GE.U32.AND P0, PT, R36, 0xfe, PT ;  /* 0x000000fe2400780c */ /* 0x000fda0003f06070 */
[----:B------:R-:W-:Y:S05]  /*9130*/  @!P0 BRA `(.L_x_88) ;  /* 0x0000000000808947 */ /* 0x000fea0003800000 */
[----:B------:R-:W-:-:S13]  /*9140*/  ISETP.GT.AND P0, PT, R116, 0xfe, PT ;  /* 0x000000fe7400780c */ /* 0x000fda0003f04270 */
[----:B------:R-:W-:Y:S05]  /*9150*/  @P0 BRA `(.L_x_89) ;  /* 0x00000000006c0947 */ /* 0x000fea0003800000 */
[----:B------:R-:W-:-:S13]  /*9160*/  ISETP.GE.AND P0, PT, R116, 0x1, PT ;  /* 0x000000017400780c */ /* 0x000fda0003f06270 */
[----:B------:R-:W-:Y:S05]  /*9170*/  @P0 BRA `(.L_x_90) ;  /* 0x0000000000740947 */ /* 0x000fea0003800000 */
[----:B------:R-:W-:Y:S02]  /*9180*/  ISETP.GE.AND P0, PT, R116, -0x18, PT ;  /* 0xffffffe87400780c */ /* 0x000fe40003f06270 */
[----:B------:R-:W-:-:S11]  /*9190*/  LOP3.LUT R37, R37, 0x80000000, RZ, 0xc0, !PT ;  /* 0x8000000025257812 */ /* 0x000fd600078ec0ff */
[----:B------:R-:W-:Y:S05]  /*91a0*/  @!P0 BRA `(.L_x_90) ;  /* 0x0000000000688947 */ /* 0x000fea0003800000 */
[CCC-:B------:R-:W-:Y:S01]  /*91b0*/  FFMA.RZ R110, R129.reuse, R125.reuse, R114.reuse ;  /* 0x0000007d816e7223 */ /* 0x1c0fe2000000c072 */
[CCC-:B------:R-:W-:Y:S01]  /*91c0*/  FFMA.RP R36, R129.reuse, R125.reuse, R114.reuse ;  /* 0x0000007d81247223 */ /* 0x1c0fe20000008072 */
[----:B------:R-:W-:Y:S01]  /*91d0*/  FFMA.RM R63, R129, R125, R114 ;  /* 0x0000007d813f7223 */ /* 0x000fe20000004072 */
[----:B------:R-:W-:Y:S01]  /*91e0*/  IADD3 R125, PT, PT, R116, 0x20, RZ ;  /* 0x00000020747d7810 */ /* 0x000fe20007ffe0ff */
[----:B------:R-:W-:Y:S01]  /*91f0*/  IMAD.MOV R114, RZ, RZ, -R116 ;  /* 0x000000ffff727224 */ /* 0x000fe200078e0a74 */
[----:B------:R-:W-:Y:S02]  /*9200*/  LOP3.LUT R110, R110, 0x7fffff, RZ, 0xc0, !PT ;  /* 0x007fffff6e6e7812 */ /* 0x000fe400078ec0ff */
[----:B------:R-:W-:Y:S02]  /*9210*/  ISETP.NE.AND P2, PT, R116, RZ, PT ;  /* 0x000000ff7400720c */ /* 0x000fe40003f45270 */
[----:B------:R-:W-:Y:S02]  /*9220*/  LOP3.LUT R110, R110, 0x800000, RZ, 0xfc, !PT ;  /* 0x008000006e6e7812 */ /* 0x000fe400078efcff */
[----:B------:R-:W-:-:S02]  /*9230*/  ISETP.NE.AND P1, PT, R116, RZ, PT ;  /* 0x000000ff7400720c */ /* 0x000fc40003f25270 */
[----:B------:R-:W-:Y:S02]  /*9240*/  SHF.L.U32 R125, R110, R125, RZ ;  /* 0x0000007d6e7d7219 */ /* 0x000fe400000006ff */
[----:B------:R-:W-:Y:S02]  /*9250*/  FSETP.NEU.FTZ.AND P0, PT, R36, R63, PT ;  /* 0x0000003f2400720b */ /* 0x000fe40003f1d000 */
[----:B------:R-:W-:Y:S02]  /*9260*/  SEL R63, R114, RZ, P2 ;  /* 0x000000ff723f7207 */ /* 0x000fe40001000000 */
[----:B------:R-:W-:Y:S02]  /*9270*/  ISETP.NE.AND P1, PT, R125, RZ, P1 ;  /* 0x000000ff7d00720c */ /* 0x000fe40000f25270 */
[----:B------:R-:W-:Y:S02]  /*9280*/  SHF.R.U32.HI R63, RZ, R63, R110 ;  /* 0x0000003fff3f7219 */ /* 0x000fe4000001166e */
[----:B------:R-:W-:-:S02]  /*9290*/  PLOP3.LUT P0, PT, P0, P1, PT, 0xf8, 0x8f ;  /* 0x00000000008f781c */ /* 0x000fc40000703f70 */
[----:B------:R-:W-:Y:S02]  /*92a0*/  SHF.R.U32.HI R125, RZ, 0x1, R63 ;  /* 0x00000001ff7d7819 */ /* 0x000fe4000001163f */
[----:B------:R-:W-:-:S04]  /*92b0*/  SEL R36, RZ, 0x1, !P0 ;  /* 0x00000001ff247807 */ /* 0x000fc80004000000 */
[----:B------:R-:W-:-:S04]  /*92c0*/  LOP3.LUT R36, R36, 0x1, R125, 0xf8, !PT ;  /* 0x0000000124247812 */ /* 0x000fc800078ef87d */
[----:B------:R-:W-:-:S04]  /*92d0*/  LOP3.LUT R36, R36, R63, RZ, 0xc0, !PT ;  /* 0x0000003f24247212 */ /* 0x000fc800078ec0ff */
[----:B------:R-:W-:-:S04]  /*92e0*/  IADD3 R36, PT, PT, R125, R36, RZ ;  /* 0x000000247d247210 */ /* 0x000fc80007ffe0ff */
[----:B------:R-:W-:Y:S01]  /*92f0*/  LOP3.LUT R37, R36, R37, RZ, 0xfc, !PT ;  /* 0x0000002524257212 */ /* 0x000fe200078efcff */
[----:B------:R-:W-:Y:S06]  /*9300*/  BRA `(.L_x_90) ;  /* 0x0000000000107947 */ /* 0x000fec0003800000 */
.L_x_89:
[----:B------:R-:W-:-:S04]  /*9310*/  LOP3.LUT R37, R37, 0x80000000, RZ, 0xc0, !PT ;  /* 0x8000000025257812 */ /* 0x000fc800078ec0ff */
[----:B------:R-:W-:Y:S01]  /*9320*/  LOP3.LUT R37, R37, 0x7f800000, RZ, 0xfc, !PT ;  /* 0x7f80000025257812 */ /* 0x000fe200078efcff */
[----:B------:R-:W-:Y:S06]  /*9330*/  BRA `(.L_x_90) ;  /* 0x0000000000047947 */ /* 0x000fec0003800000 */
.L_x_88:
[----:B------:R-:W-:-:S07]  /*9340*/  LEA R37, R63, R37, 0x17 ;  /* 0x000000253f257211 */ /* 0x000fce00078eb8ff */
.L_x_90:
[----:B------:R-:W-:Y:S05]  /*9350*/  BSYNC.RECONVERGENT B2 ;  /* 0x0000000000027941 */ /* 0x000fea0003800200 */
.L_x_87:
[----:B------:R-:W-:Y:S05]  /*9360*/  BRA `(.L_x_91) ;  /* 0x0000000000207947 */ /* 0x000fea0003800000 */
.L_x_86:
[----:B------:R-:W-:-:S04]  /*9370*/  LOP3.LUT R37, R37, 0x80000000, R36, 0x48, !PT ;  /* 0x8000000025257812 */ /* 0x000fc800078e4824 */
[----:B------:R-:W-:Y:S01]  /*9380*/  LOP3.LUT R37, R37, 0x7f800000, RZ, 0xfc, !PT ;  /* 0x7f80000025257812 */ /* 0x000fe200078efcff */
[----:B------:R-:W-:Y:S06]  /*9390*/  BRA `(.L_x_91) ;  /* 0x0000000000147947 */ /* 0x000fec0003800000 */
.L_x_85:
[----:B------:R-:W-:Y:S01]  /*93a0*/  LOP3.LUT R37, R37, 0x80000000, R36, 0x48, !PT ;  /* 0x8000000025257812 */ /* 0x000fe200078e4824 */
[----:B------:R-:W-:Y:S06]  /*93b0*/  BRA `(.L_x_91) ;  /* 0x00000000000c7947 */ /* 0x000fec0003800000 */
.L_x_84:
[----:B------:R-:W0:Y:S01]  /*93c0*/  MUFU.RSQ R37, -QNAN ;  /* 0xffc0000000257908 */ /* 0x000e220000001400 */
[----:B------:R-:W-:Y:S05]  /*93d0*/  BRA `(.L_x_91) ;  /* 0x0000000000047947 */ /* 0x000fea0003800000 */
.L_x_83:
[----:B------:R-:W-:-:S07]  /*93e0*/  FADD.FTZ R37, R36, R37 ;  /* 0x0000002524257221 */ /* 0x000fce0000010000 */
.L_x_91:
[----:B------:R-:W-:Y:S05]  /*93f0*/  BSYNC.RECONVERGENT B1 ;  /* 0x0000000000017941 */ /* 0x000fea0003800200 */
.L_x_81:
[----:B0-----:R-:W-:Y:S02]  /*9400*/  IMAD.MOV.U32 R63, RZ, RZ, R37 ;  /* 0x000000ffff3f7224 */ /* 0x001fe400078e0025 */
[----:B------:R-:W-:Y:S01]  /*9410*/  HFMA2 R37, -RZ, RZ, 0, 0 ;  /* 0x00000000ff257431 */ /* 0x000fe200000001ff */
[----:B------:R-:W-:-:S04]  /*9420*/  MOV R36, R38 ;  /* 0x0000002600247202 */ /* 0x000fc80000000f00 */
[----:B------:R-:W-:Y:S05]  /*9430*/  RET.REL.NODEC R36 `(_Z18propagate_boundaryPK10boundariesPS_PK5nodesPS3_PK6params) ;  /* 0xffffff6824f07950 */ /* 0x000fea0003c3ffff */
.L_x_92:
[----:B------:R-:W-:-:S00]  /*9440*/  BRA `(.L_x_92) ;  /* 0xfffffffc00fc7947 */ /* 0x000fc0000383ffff */
[----:B------:R-:W-:-:S00]  /*9450*/  NOP ;  /* 0x0000000000007918 */ /* 0x000fc00000000000 */
        /* <DEDUP_REMOVED lines=10> */
.L_x_185:


//--------------------- .text._Z9init_gridP10boundariesP5nodesPK6params --------------------------
	.section	.text._Z9init_gridP10boundariesP5nodesPK6params,"ax",@progbits
	.align	128
        .global         _Z9init_gridP10boundariesP5nodesPK6params
        .type           _Z9init_gridP10boundariesP5nodesPK6params,@function
        .size           _Z9init_gridP10boundariesP5nodesPK6params,(.L_x_187 - _Z9init_gridP10boundariesP5nodesPK6params)
        .other          _Z9init_gridP10boundariesP5nodesPK6params,@"STO_CUDA_ENTRY STV_DEFAULT"
_Z9init_gridP10boundariesP5nodesPK6params:
.text._Z9init_gridP10boundariesP5nodesPK6params:
        /* <DEDUP_REMOVED lines=32> */
[----:B------:R-:W-:Y:S01]  /*0200*/  ISETP.NE.AND P0, PT, R0, 0x2, PT ;  /* 0x000000020000780c */ /* 0x000fe20003f05270 */
[----:B------:R-:W-:-:S12]  /*0210*/  BSSY.RECONVERGENT B0, `(.L_x_93) ;  /* 0x0000013000007945 */ /* 0x000fd80003800200 */
[----:B0-----:R-:W-:Y:S05]  /*0220*/  @!P0 BRA `(.L_x_94) ;  /* 0x0000000000208947 */ /* 0x001fea0003800000 */
[----:B------:R-:W-:-:S13]  /*0230*/  ISETP.NE.AND P0, PT, R0, 0x1, PT ;  /* 0x000000010000780c */ /* 0x000fda0003f05270 */
[----:B------:R-:W-:Y:S05]  /*0240*/  @P0 BRA `(.L_x_95) ;  /* 0x00000000003c0947 */ /* 0x000fea0003800000 */
[----:B------:R-:W0:Y:S01]  /*0250*/  S2UR UR5, SR_CgaCtaId ;  /* 0x00000000000579c3 */ /* 0x000e220000008800 */
[----:B------:R-:W-:Y:S02]  /*0260*/  UMOV UR4, 0x400 ;  /* 0x0000040000047882 */ /* 0x000fe40000000000 */
[----:B0-----:R-:W-:-:S09]  /*0270*/  ULEA UR4, UR5, UR4, 0x18 ;  /* 0x0000000405047291 */ /* 0x001fd2000f8ec0ff */
[----:B------:R-:W-:Y:S04]  /*0280*/  STS.64 [UR4+0x80], RZ ;  /* 0x000080ffff007988 */ /* 0x000fe80008000a04 */
[----:B------:R-:W-:Y:S01]  /*0290*/  STS [UR4+0x88], RZ ;  /* 0x000088ffff007988 */ /* 0x000fe20008000804 */
[----:B------:R-:W-:Y:S05]  /*02a0*/  BRA `(.L_x_95) ;  /* 0x0000000000247947 */ /* 0x000fea0003800000 */
.L_x_94:
        /* <DEDUP_REMOVED lines=9> */
.L_x_95:
[----:B------:R-:W-:Y:S05]  /*0340*/  BSYNC.RECONVERGENT B0 ;  /* 0x0000000000007941 */ /* 0x000fea0003800200 */
.L_x_93:
[----:B------:R-:W0:Y:S08]  /*0350*/  LDC.64 R2, c[0x0][0x390] ;  /* 0x0000e400ff027b82 */ /* 0x000e300000000a00 */
[----:B------:R-:W-:Y:S06]  /*0360*/  BAR.SYNC.DEFER_BLOCKING 0x0 ;  /* 0x0000000000007b1d */ /* 0x000fec0000010000 */
[----:B0-----:R0:W2:Y:S02]  /*0370*/  LDG.E R8, desc[UR6][R2.64+0x14] ;  /* 0x0000140602087981 */ /* 0x0010a4000c1e1900 */
[----:B------:R-:W1:Y:S01]  /*0380*/  S2UR UR5, SR_CgaCtaId ;  /* 0x00000000000579c3 */ /* 0x000e620000008800 */
[----:B------:R-:W-:-:S02]  /*0390*/  UMOV UR4, 0x400 ;  /* 0x0000040000047882 */ /* 0x000fc40000000000 */
[----:B-1----:R-:W-:-:S09]  /*03a0*/  ULEA UR4, UR5, UR4, 0x18 ;  /* 0x0000000405047291 */ /* 0x002fd2000f8ec0ff */
[----:B------:R-:W1:Y:S04]  /*03b0*/  LDS R0, [UR4+0x8c] ;  /* 0x00008c04ff007984 */ /* 0x000e680008000800 */
[----:B------:R-:W3:Y:S01]  /*03c0*/  LDS R4, [UR4+0x90] ;  /* 0x00009004ff047984 */ /* 0x000ee20008000800 */
[----:B-1----:R-:W-:Y:S01]  /*03d0*/  IABS R13, R0 ;  /* 0x00000000000d7213 */ /* 0x002fe20000000000 */
[----:B---3--:R-:W-:-:S05]  /*03e0*/  IMAD R6, R0, R4, RZ ;  /* 0x0000000400067224 */ /* 0x008fca00078e02ff */
[-C--:B------:R-:W-:Y:S02]  /*03f0*/  IABS R9, R6.reuse ;  /* 0x0000000600097213 */ /* 0x080fe40000000000 */
[----:B------:R-:W-:Y:S02]  /*0400*/  IABS R12, R6 ;  /* 0x00000006000c7213 */ /* 0x000fe40000000000 */
[----:B------:R-:W1:Y:S08]  /*0410*/  I2F.RP R7, R9 ;  /* 0x0000000900077306 */ /* 0x000e700000209400 */
[----:B-1----:R-:W0:Y:S02]  /*0420*/  MUFU.RCP R7, R7 ;  /* 0x0000000700077308 */ /* 0x002e240000001000 */
[----:B0-----:R-:W-:-:S06]  /*0430*/  VIADD R2, R7, 0xffffffe ;  /* 0x0ffffffe07027836 */ /* 0x001fcc0000000000 */
[----:B------:R-:W0:Y:S08]  /*0440*/  I2F.RP R7, R13 ;  /* 0x0000000d00077306 */ /* 0x000e300000209400 */
[----:B------:R1:W3:Y:S08]  /*0450*/  F2I.FTZ.U32.TRUNC.NTZ R3, R2 ;  /* 0x0000000200037305 */ /* 0x0002f0000021f000 */
[----:B0-----:R-:W0:Y:S01]  /*0460*/  MUFU.RCP R7, R7 ;  /* 0x0000000700077308 */ /* 0x001e220000001000 */
[----:B-1----:R-:W-:Y:S01]  /*0470*/  IMAD.MOV.U32 R2, RZ, RZ, RZ ;  /* 0x000000ffff027224 */ /* 0x002fe200078e00ff */
[----:B---3--:R-:W-:-:S05]  /*0480*/  IADD3 R10, PT, PT, RZ, -R3, RZ ;  /* 0x80000003ff0a7210 */ /* 0x008fca0007ffe0ff */
[----:B------:R-:W-:Y:S01]  /*0490*/  IMAD R11, R10, R9, RZ ;  /* 0x000000090a0b7224 */ /* 0x000fe200078e02ff */
[----:B------:R-:W-:-:S03]  /*04a0*/  IABS R10, R5 ;  /* 0x00000005000a7213 */ /* 0x000fc60000000000 */
[----:B------:R-:W-:Y:S01]  /*04b0*/  IMAD.HI.U32 R3, R3, R11, R2 ;  /* 0x0000000b03037227 */ /* 0x000fe200078e0002 */
[----:B------:R-:W-:-:S05]  /*04c0*/  IADD3 R11, PT, PT, RZ, -R12, RZ ;  /* 0x8000000cff0b7210 */ /* 0x000fca0007ffe0ff */
[----:B------:R-:W-:-:S04]  /*04d0*/  IMAD.HI.U32 R46, R3, R10, RZ ;  /* 0x0000000a032e7227 */ /* 0x000fc800078e00ff */
[----:B------:R-:W-:Y:S01]  /*04e0*/  IMAD R2, R46, R11, R10 ;  /* 0x0000000b2e027224 */ /* 0x000fe200078e020a */
[----:B------:R-:W-:-:S04]  /*04f0*/  IABS R11, R0 ;  /* 0x00000000000b7213 */ /* 0x000fc80000000000 */
[----:B------:R-:W-:Y:S02]  /*0500*/  ISETP.GT.U32.AND P1, PT, R9, R2, PT ;  /* 0x000000020900720c */ /* 0x000fe40003f24070 */
[----:B------:R-:W-:-:S11]  /*0510*/  IADD3 R11, PT, PT, RZ, -R11, RZ ;  /* 0x8000000bff0b7210 */ /* 0x000fd60007ffe0ff */
[----:B------:R-:W-:Y:S02]  /*0520*/  @!P1 IMAD.IADD R2, R2, 0x1, -R9 ;  /* 0x0000000102029824 */ /* 0x000fe400078e0a09 */
[----:B------:R-:W-:Y:S01]  /*0530*/  @!P1 VIADD R46, R46, 0x1 ;  /* 0x000000012e2e9836 */ /* 0x000fe20000000000 */
[----:B------:R-:W-:Y:S02]  /*0540*/  ISETP.NE.AND P1, PT, R6, RZ, PT ;  /* 0x000000ff0600720c */ /* 0x000fe40003f25270 */
[----:B------:R-:W-:Y:S02]  /*0550*/  ISETP.GE.U32.AND P0, PT, R2, R9, PT ;  /* 0x000000090200720c */ /* 0x000fe40003f06070 */
[----:B------:R-:W-:-:S04]  /*0560*/  LOP3.LUT R2, R5, R6, RZ, 0x3c, !PT ;  /* 0x0000000605027212 */ /* 0x000fc800078e3cff */
[----:B------:R-:W-:Y:S02]  /*0570*/  ISETP.GE.AND P2, PT, R2, RZ, PT ;  /* 0x000000ff0200720c */ /* 0x000fe40003f46270 */
[----:B0-----:R-:W-:-:S04]  /*0580*/  IADD3 R2, PT, PT, R7, 0xffffffe, RZ ;  /* 0x0ffffffe07027810 */ /* 0x001fc80007ffe0ff */
[----:B------:R0:W1:Y:S01]  /*0590*/  F2I.FTZ.U32.TRUNC.NTZ R3, R2 ;  /* 0x0000000200037305 */ /* 0x000062000021f000 */
[----:B------:R-:W-:-:S06]  /*05a0*/  @P0 IADD3 R46, PT, PT, R46, 0x1, RZ ;  /* 0x000000012e2e0810 */ /* 0x000fcc0007ffe0ff */
[----:B------:R-:W-:Y:S01]  /*05b0*/  @!P2 IMAD.MOV R46, RZ, RZ, -R46 ;  /* 0x000000ffff2ea224 */ /* 0x000fe200078e0a2e */
[----:B------:R-:W-:Y:S01]  /*05c0*/  @!P1 LOP3.LUT R46, RZ, R6, RZ, 0x33, !PT ;  /* 0x00000006ff2e9212 */ /* 0x000fe200078e33ff */
[----:B0-----:R-:W-:-:S04]  /*05d0*/  IMAD.MOV.U32 R2, RZ, RZ, RZ ;  /* 0x000000ffff027224 */ /* 0x001fc800078e00ff */
[----:B------:R-:W-:Y:S01]  /*05e0*/  IMAD R10, R6, R46, RZ ;  /* 0x0000002e060a7224 */ /* 0x000fe200078e02ff */
[----:B-1----:R-:W-:-:S05]  /*05f0*/  IADD3 R7, PT, PT, RZ, -R3, RZ ;  /* 0x80000003ff077210 */ /* 0x002fca0007ffe0ff */
[----:B------:R-:W-:Y:S01]  /*0600*/  IMAD.MOV.U32 R6, RZ, RZ, R7 ;  /* 0x000000ffff067224 */ /* 0x000fe200078e0007 */
[----:B------:R-:W-:-:S03]  /*0610*/  IADD3 R7, PT, PT, R5, -R10, RZ ;  /* 0x8000000a05077210 */ /* 0x000fc60007ffe0ff */
[----:B------:R-:W-:Y:S01]  /*0620*/  IMAD R9, R6, R13, RZ ;  /* 0x0000000d06097224 */ /* 0x000fe200078e02ff */
[----:B------:R-:W-:Y:S02]  /*0630*/  IABS R6, R7 ;  /* 0x0000000700067213 */ /* 0x000fe40000000000 */
[----:B------:R-:W-:Y:S01]  /*0640*/  LOP3.LUT R7, R7, R0, RZ, 0x3c, !PT ;  /* 0x0000000007077212 */ /* 0x000fe200078e3cff */
[----:B------:R-:W-:-:S03]  /*0650*/  IMAD.HI.U32 R2, R3, R9, R2 ;  /* 0x0000000903027227 */ /* 0x000fc600078e0002 */
[----:B------:R-:W-:Y:S01]  /*0660*/  ISETP.GE.AND P2, PT, R7, RZ, PT ;  /* 0x000000ff0700720c */ /* 0x000fe20003f46270 */
[----:B------:R-:W-:Y:S01]  /*0670*/  IMAD.MOV.U32 R3, RZ, RZ, R6 ;  /* 0x000000ffff037224 */ /* 0x000fe200078e0006 */
[----:B------:R-:W-:-:S03]  /*0680*/  MOV R6, R11 ;  /* 0x0000000b00067202 */ /* 0x000fc60000000f00 */
[----:B------:R-:W-:-:S04]  /*0690*/  IMAD.HI.U32 R45, R2, R3, RZ ;  /* 0x00000003022d7227 */ /* 0x000fc800078e00ff */
[----:B------:R-:W-:-:S05]  /*06a0*/  IMAD R2, R45, R6, R3 ;  /* 0x000000062d027224 */ /* 0x000fca00078e0203 */
[----:B------:R-:W-:-:S13]  /*06b0*/  ISETP.GT.U32.AND P1, PT, R13, R2, PT ;  /* 0x000000020d00720c */ /* 0x000fda0003f24070 */
[----:B------:R-:W-:Y:S01]  /*06c0*/  @!P1 IMAD.IADD R2, R2, 0x1, -R13 ;  /* 0x0000000102029824 */ /* 0x000fe200078e0a0d */
[----:B------:R-:W-:Y:S02]  /*06d0*/  @!P1 IADD3 R45, PT, PT, R45, 0x1, RZ ;  /* 0x000000012d2d9810 */ /* 0x000fe40007ffe0ff */
[----:B------:R-:W-:Y:S02]  /*06e0*/  ISETP.NE.AND P1, PT, R0, RZ, PT ;  /* 0x000000ff0000720c */ /* 0x000fe40003f25270 */
[----:B------:R-:W-:-:S13]  /*06f0*/  ISETP.GE.U32.AND P0, PT, R2, R13, PT ;  /* 0x0000000d0200720c */ /* 0x000fda0003f06070 */
[----:B------:R-:W-:-:S05]  /*0700*/  @P0 VIADD R45, R45, 0x1 ;  /* 0x000000012d2d0836 */ /* 0x000fca0000000000 */
[----:B------:R-:W-:Y:S02]  /*0710*/  @!P2 IADD3 R45, PT, PT, -R45, RZ, RZ ;  /* 0x000000ff2d2da210 */ /* 0x000fe40007ffe1ff */
[----:B------:R-:W-:-:S05]  /*0720*/  @!P1 LOP3.LUT R45, RZ, R0, RZ, 0x33, !PT ;  /* 0x00000000ff2d9212 */ /* 0x000fca00078e33ff */
[----:B------:R-:W-:-:S04]  /*0730*/  IMAD R2, R4, R45, R10 ;  /* 0x0000002d04027224 */ /* 0x000fc800078e020a */
[----:B------:R-:W-:Y:S01]  /*0740*/  IMAD.IADD R2, R5, 0x1, -R2 ;  /* 0x0000000105027824 */ /* 0x000fe200078e0a02 */
[----:B--2---:R-:W-:-:S13]  /*0750*/  ISETP.GE.AND P0, PT, R8, 0x1, PT ;  /* 0x000000010800780c */ /* 0x004fda0003f06270 */
[----:B------:R-:W-:Y:S05]  /*0760*/  @!P0 BRA `(.L_x_96) ;  /* 0x0000008000848947 */ /* 0x000fea0003800000 */
[----:B------:R-:W0:Y:S01]  /*0770*/  LDCU UR4, c[0x3][0x14] ;  /* 0x00c00280ff0477ac */ /* 0x000e220008000800 */
[----:B------:R-:W-:Y:S01]  /*0780*/  HFMA2 R4, -RZ, RZ, 0, 0 ;  /* 0x00000000ff047431 */ /* 0x000fe200000001ff */
[----:B------:R-:W1:Y:S01]  /*0790*/  LDCU.64 UR8, c[0x3][0x28] ;  /* 0x00c00500ff0877ac */ /* 0x000e620008000a00 */
[----:B------:R-:W2:Y:S01]  /*07a0*/  LDCU.64 UR10, c[0x3][0x40] ;  /* 0x00c00800ff0a77ac */ /* 0x000ea20008000a00 */
[----:B------:R-:W3:Y:S01]  /*07b0*/  LDCU.64 UR12, c[0x3][0x58] ;  /* 0x00c00b00ff0c77ac */ /* 0x000ee20008000a00 */
[----:B------:R-:W4:Y:S01]  /*07c0*/  LDCU.64 UR14, c[0x3][0x70] ;  /* 0x00c00e00ff0e77ac */ /* 0x000f220008000a00 */
[----:B0-----:R-:W-:Y:S01]  /*07d0*/  I2FP.F32.S32 R0, UR4 ;  /* 0x0000000400007c45 */ /* 0x001fe20008201400 */
[----:B------:R-:W0:Y:S01]  /*07e0*/  LDCU.64 UR16, c[0x3][0x88] ;  /* 0x00c01100ff1077ac */ /* 0x000e220008000a00 */
[----:B-1----:R-:W-:Y:S01]  /*07f0*/  I2FP.F32.S32 R44, UR8 ;  /* 0x00000008002c7c45 */ /* 0x002fe20008201400 */
[----:B------:R-:W1:Y:S01]  /*0800*/  LDCU.64 UR18, c[0x3][0xa0] ;  /* 0x00c01400ff1277ac */ /* 0x000e620008000a00 */
[----:B------:R-:W-:-:S02]  /*0810*/  I2FP.F32.S32 R19, UR9 ;  /* 0x0000000900137c45 */ /* 0x000fc40008201400 */
[----:B--2---:R-:W-:Y:S01]  /*0820*/  I2FP.F32.S32 R18, UR10 ;  /* 0x0000000a00127c45 */ /* 0x004fe20008201400 */
[----:B------:R-:W2:Y:S01]  /*0830*/  LDCU.64 UR20, c[0x3][0xb8] ;  /* 0x00c01700ff1477ac */ /* 0x000ea20008000a00 */
[----:B------:R-:W-:Y:S02]  /*0840*/  I2FP.F32.S32 R17, UR11 ;  /* 0x0000000b00117c45 */ /* 0x000fe40008201400 */
[----:B---3--:R-:W-:Y:S01]  /*0850*/  I2FP.F32.S32 R16, UR12 ;  /* 0x0000000c00107c45 */ /* 0x008fe20008201400 */
[----:B------:R-:W3:Y:S01]  /*0860*/  LDCU.64 UR22, c[0x3][0xd0] ;  /* 0x00c01a00ff1677ac */ /* 0x000ee20008000a00 */
[----:B------:R-:W-:Y:S02]  /*0870*/  I2FP.F32.S32 R15, UR13 ;  /* 0x0000000d000f7c45 */ /* 0x000fe40008201400 */
[----:B----4-:R-:W-:Y:S01]  /*0880*/  I2FP.F32.S32 R14, UR14 ;  /* 0x0000000e000e7c45 */ /* 0x010fe20008201400 */
[----:B------:R-:W4:Y:S01]  /*0890*/  LDCU UR5, c[0x3][0x7c] ;  /* 0x00c00f80ff0577ac */ /* 0x000f220008000800 */
[----:B------:R-:W-:-:S02]  /*08a0*/  I2FP.F32.S32 R13, UR15 ;  /* 0x0000000f000d7c45 */ /* 0x000fc40008201400 */
[----:B0-----:R-:W-:Y:S02]  /*08b0*/  I2FP.F32.S32 R12, UR16 ;  /* 0x00000010000c7c45 */ /* 0x001fe40008201400 */
[----:B------:R-:W-:Y:S02]  /*08c0*/  I2FP.F32.S32 R11, UR17 ;  /* 0x00000011000b7c45 */ /* 0x000fe40008201400 */
[----:B-1----:R-:W-:Y:S02]  /*08d0*/  I2FP.F32.S32 R10, UR18 ;  /* 0x00000012000a7c45 */ /* 0x002fe40008201400 */
[----:B------:R-:W-:Y:S02]  /*08e0*/  I2FP.F32.S32 R9, UR19 ;  /* 0x0000001300097c45 */ /* 0x000fe40008201400 */
[----:B--2---:R-:W-:Y:S02]  /*08f0*/  I2FP.F32.S32 R8, UR20 ;  /* 0x0000001400087c45 */ /* 0x004fe40008201400 */
[----:B------:R-:W-:-:S02]  /*0900*/  I2FP.F32.S32 R7, UR21 ;  /* 0x0000001500077c45 */ /* 0x000fc40008201400 */
[----:B---3--:R-:W-:Y:S02]  /*0910*/  I2FP.F32.S32 R6, UR22 ;  /* 0x0000001600067c45 */ /* 0x008fe40008201400 */
[----:B------:R-:W-:Y:S01]  /*0920*/  I2FP.F32.S32 R5, UR23 ;  /* 0x0000001700057c45 */ /* 0x000fe20008201400 */
[----:B----4-:R-:W-:-:S07]  /*0930*/  VIADD R3, R45, UR5 ;  /* 0x000000052d037c36 */ /* 0x010fce0008000000 */
.L_x_168:
[----:B------:R-:W0:Y:S01]  /*0940*/  S2R R20, SR_TID.X ;  /* 0x0000000000147919 */ /* 0x000e220000002100 */
[----:B------:R-:W-:Y:S01]  /*0950*/  BSSY.RECONVERGENT B0, `(.L_x_97) ;  /* 0x0000020000007945 */ /* 0x000fe20003800200 */
[----:B0-----:R-:W-:-:S13]  /*0960*/  ISETP.NE.AND P0, PT, R20, RZ, PT ;  /* 0x000000ff1400720c */ /* 0x001fda0003f05270 */
[----:B------:R-:W-:Y:S05]  /*0970*/  @P0 BRA `(.L_x_98) ;  /* 0x0000000000740947 */ /* 0x000fea0003800000 */
[----:B------:R-:W0:Y:S02]  /*0980*/  LDC.64 R76, c[0x0][0x380] ;  /* 0x0000e000ff4c7b82 */ /* 0x000e240000000a00 */
[----:B0-----:R-:W-:-:S05]  /*0990*/  IMAD.WIDE.U32 R76, R4, 0x80, R76 ;  /* 0x00000080044c7825 */ /* 0x001fca00078e004c */
[----:B------:R-:W2:Y:S04]  /*09a0*/  LDG.E.64 R40, desc[UR6][R76.64] ;  /* 0x000000064c287981 */ /* 0x000ea8000c1e1b00 */
[----:B------:R-:W2:Y:S01]  /*09b0*/  LDG.E.64 R42, desc[UR6][R76.64+0x8] ;  /* 0x000008064c2a7981 */ /* 0x000ea2000c1e1b00 */
[----:B------:R-:W0:Y:S01]  /*09c0*/  S2UR UR5, SR_CgaCtaId ;  /* 0x00000000000579c3 */ /* 0x000e220000008800 */
[----:B------:R-:W-:Y:S02]  /*09d0*/  UMOV UR4, 0x400 ;  /* 0x0000040000047882 */ /* 0x000fe40000000000 */
[----:B------:R-:W3:Y:S04]  /*09e0*/  LDG.E.64 R48, desc[UR6][R76.64+0x10] ;  /* 0x000010064c307981 */ /* 0x000ee8000c1e1b00 */
[----:B------:R-:W3:Y:S04]  /*09f0*/  LDG.E.64 R50, desc[UR6][R76.64+0x18] ;  /* 0x000018064c327981 */ /* 0x000ee8000c1e1b00 */
[----:B------:R-:W4:Y:S04]  /*0a00*/  LDG.E.64 R20, desc[UR6][R76.64+0x20] ;  /* 0x000020064c147981 */ /* 0x000f28000c1e1b00 */
[----:B------:R-:W4:Y:S04]  /*0a10*/  LDG.E.64 R22, desc[UR6][R76.64+0x28] ;  /* 0x000028064c167981 */ /* 0x000f28000c1e1b00 */
[----:B------:R-:W4:Y:S04]  /*0a20*/  LDG.E.64 R24, desc[UR6][R76.64+0x30] ;  /* 0x000030064c187981 */ /* 0x000f28000c1e1b00 */
[----:B------:R-:W4:Y:S01]  /*0a30*/  LDG.E.64 R26, desc[UR6][R76.64+0x38] ;  /* 0x000038064c1a7981 */ /* 0x000f22000c1e1b00 */
[----:B0-----:R-:W-:-:S03]  /*0a40*/  ULEA UR4, UR5, UR4, 0x18 ;  /* 0x0000000405047291 */ /* 0x001fc6000f8ec0ff */
[----:B------:R-:W4:Y:S04]  /*0a50*/  LDG.E.64 R28, desc[UR6][R76.64+0x40] ;  /* 0x000040064c1c7981 */ /* 0x000f28000c1e1b00 */
[----:B------:R-:W4:Y:S04]  /*0a60*/  LDG.E.64 R30, desc[UR6][R76.64+0x48] ;  /* 0x000048064c1e7981 */ /* 0x000f28000c1e1b00 */
[----:B------:R-:W4:Y:S04]  /*0a70*/  LDG.E.64 R32, desc[UR6][R76.64+0x50] ;  /* 0x000050064c207981 */ /* 0x000f28000c1e1b00 */
[----:B------:R-:W4:Y:S04]  /*0a80*/  LDG.E.64 R34, desc[UR6][R76.64+0x58] ;  /* 0x000058064c227981 */ /* 0x000f28000c1e1b00 */
[----:B------:R-:W4:Y:S04]  /*0a90*/  LDG.E.64 R36, desc[UR6][R76.64+0x60] ;  /* 0x000060064c247981 */ /* 0x000f28000c1e1b00 */
[----:B------:R-:W4:Y:S04]  /*0aa0*/  LDG.E.64 R38, desc[UR6][R76.64+0x68] ;  /* 0x000068064c267981 */ /* 0x000f28000c1e1b00 */
[----:B--2---:R0:W-:Y:S04]  /*0ab0*/  STS.128 [UR4], R40 ;  /* 0x00000028ff007988 */ /* 0x0041e80008000c04 */
[----:B0-----:R-:W2:Y:S04]  /*0ac0*/  LDG.E.64 R40, desc[UR6][R76.64+0x70] ;  /* 0x000070064c287981 */ /* 0x001ea8000c1e1b00 */
[----:B------:R-:W2:Y:S04]  /*0ad0*/  LDG.E.64 R42, desc[UR6][R76.64+0x78] ;  /* 0x000078064c2a7981 */ /* 0x000ea8000c1e1b00 */
[----:B---3--:R0:W-:Y:S04]  /*0ae0*/  STS.128 [UR4+0x10], R48 ;  /* 0x00001030ff007988 */ /* 0x0081e80008000c04 */
[----:B----4-:R0:W-:Y:S04]  /*0af0*/  STS.128 [UR4+0x20], R20 ;  /* 0x00002014ff007988 */ /* 0x0101e80008000c04 */
[----:B------:R0:W-:Y:S04]  /*0b00*/  STS.128 [UR4+0x30], R24 ;  /* 0x00003018ff007988 */ /* 0x0001e80008000c04 */
[----:B------:R0:W-:Y:S04]  /*0b10*/  STS.128 [UR4+0x40], R28 ;  /* 0x0000401cff007988 */ /* 0x0001e80008000c04 */
[----:B------:R0:W-:Y:S04]  /*0b20*/  STS.128 [UR4+0x50], R32 ;  /* 0x00005020ff007988 */ /* 0x0001e80008000c04 */
[----:B------:R0:W-:Y:S04]  /*0b30*/  STS.128 [UR4+0x60], R36 ;  /* 0x00006024ff007988 */ /* 0x0001e80008000c04 */
[----:B--2---:R0:W-:Y:S02]  /*0b40*/  STS.128 [UR4+0x70], R40 ;  /* 0x00007028ff007988 */ /* 0x0041e40008000c04 */
.L_x_98:
[----:B------:R-:W-:Y:S05]  /*0b50*/  BSYNC.RECONVERGENT B0 ;  /* 0x0000000000007941 */ /* 0x000fea0003800200 */
.L_x_97:
[----:B------:R-:W1:Y:S08]  /*0b60*/  S2UR UR5, SR_CgaCtaId ;  /* 0x00000000000579c3 */ /* 0x000e700000008800 */
[----:B------:R-:W-:Y:S01]  /*0b70*/  BAR.SYNC.DEFER_BLOCKING 0x0 ;  /* 0x0000000000007b1d */ /* 0x000fe20000010000 */
[----:B0-----:R-:W-:Y:S01]  /*0b80*/  I2FP.F32.S32 R24, R45 ;  /* 0x0000002d00187245 */ /* 0x001fe20000201400 */
[----:B-----5:R-:W-:Y:S01]  /*0b90*/  IMAD.MOV.U32 R49, RZ, RZ, R72 ;  /* 0x000000ffff317224 */ /* 0x020fe200078e0048 */
[----:B------:R-:W-:Y:S01]  /*0ba0*/  I2FP.F32.S32 R27, R2 ;  /* 0x00000002001b7245 */ /* 0x000fe20000201400 */
[----:B------:R-:W-:Y:S01]  /*0bb0*/  IMAD.MOV.U32 R43, RZ, RZ, R70 ;  /* 0x000000ffff2b7224 */ /* 0x000fe200078e0046 */
[----:B------:R-:W-:Y:S01]  /*0bc0*/  I2FP.F32.S32 R31, R46 ;  /* 0x0000002e001f7245 */ /* 0x000fe20000201400 */
[----:B------:R-:W-:Y:S01]  /*0bd0*/  UMOV UR4, 0x400 ;  /* 0x0000040000047882 */ /* 0x000fe20000000000 */
[----:B------:R-:W-:Y:S01]  /*0be0*/  BSSY.RECONVERGENT B0, `(.L_x_99) ;  /* 0x0000033000007945 */ /* 0x000fe20003800200 */
        /* <DEDUP_REMOVED lines=8> */
[----:B------:R-:W-:Y:S01]  /*0c70*/  MOV R28, R61 ;  /* 0x0000003d001c7202 */ /* 0x000fe20000000f00 */
[----:B-1----:R-:W-:-:S09]  /*0c80*/  ULEA UR4, UR5, UR4, 0x18 ;  /* 0x0000000405047291 */ /* 0x002fd2000f8ec0ff */
[----:B------:R-:W0:Y:S04]  /*0c90*/  LDS.64 R20, [UR4+0x90] ;  /* 0x00009004ff147984 */ /* 0x000e280008000a00 */
[----:B------:R-:W1:Y:S04]  /*0ca0*/  LDS.64 R22, [UR4+0x18] ;  /* 0x00001804ff167984 */ /* 0x000e680008000a00 */
[----:B------:R-:W2:Y:S04]  /*0cb0*/  LDS R25, [UR4+0x8c] ;  /* 0x00008c04ff197984 */ /* 0x000ea80008000800 */
[----:B------:R-:W3:Y:S01]  /*0cc0*/  LDS R26, [UR4+0x20] ;  /* 0x00002004ff1a7984 */ /* 0x000ee20008000800 */
        /* <DEDUP_REMOVED lines=9> */
[----:B------:R-:W-:Y:S02]  /*0d60*/  IMAD.MOV.U32 R31, RZ, RZ, R62 ;  /* 0x000000ffff1f7224 */ /* 0x000fe400078e003e */
[----:B------:R-:W-:Y:S01]  /*0d70*/  FADD R27, -R26, R27 ;  /* 0x0000001b1a1b7221 */ /* 0x000fe20000000100 */
[----:B------:R-:W-:Y:S02]  /*0d80*/  MOV R24, R57 ;  /* 0x0000003900187202 */ /* 0x000fe40000000f00 */
[----:B------:R-:W-:Y:S01]  /*0d90*/  FMNMX R23, |R22|, R23, PT ;  /* 0x0000001716177209 */ /* 0x000fe20003800200 */
[----:B------:R-:W-:Y:S01]  /*0da0*/  FMUL R22, R29, R29 ;  /* 0x0000001d1d167220 */ /* 0x000fe20000400000 */
[----:B------:R-:W-:Y:S01]  /*0db0*/  FMNMX R27, R26, R27, PT ;  /* 0x0000001b1a1b7209 */ /* 0x000fe20003800000 */
[----:B------:R-:W-:Y:S01]  /*0dc0*/  IMAD.MOV.U32 R29, RZ, RZ, R60 ;  /* 0x000000ffff1d7224 */ /* 0x000fe200078e003c */
[----:B------:R-:W-:Y:S01]  /*0dd0*/  MOV R26, R59 ;  /* 0x0000003b001a7202 */ /* 0x000fe20000000f00 */
[----:B------:R-:W-:Y:S01]  /*0de0*/  FFMA R22, R23, R23, R22 ;  /* 0x0000001717167223 */ /* 0x000fe20000000016 */
[----:B------:R-:W-:-:S03]  /*0df0*/  IMAD.MOV.U32 R23, RZ, RZ, R56 ;  /* 0x000000ffff177224 */ /* 0x000fc600078e0038 */
[----:B------:R-:W-:Y:S01]  /*0e00*/  FFMA R39, R27, R27, R22 ;  /* 0x0000001b1b277223 */ /* 0x000fe20000000016 */
[----:B------:R-:W-:-:S03]  /*0e10*/  IMAD.MOV.U32 R27, RZ, RZ, R58 ;  /* 0x000000ffff1b7224 */ /* 0x000fc600078e003a */
[----:B------:R0:W1:Y:S01]  /*0e20*/  MUFU.RSQ R40, R39 ;  /* 0x0000002700287308 */ /* 0x0000620000001400 */
[----:B------:R-:W-:-:S04]  /*0e30*/  IADD3 R22, PT, PT, R39, -0xd000000, RZ ;  /* 0xf300000027167810 */ /* 0x000fc80007ffe0ff */
[----:B------:R-:W-:Y:S02]  /*0e40*/  ISETP.GT.U32.AND P0, PT, R22, 0x727fffff, PT ;  /* 0x727fffff1600780c */ /* 0x000fe40003f04070 */
[----:B------:R-:W-:-:S11]  /*0e50*/  MOV R22, R55 ;  /* 0x0000003700167202 */ /* 0x000fd60000000f00 */
[----:B01----:R-:W-:Y:S05]  /*0e60*/  @!P0 BRA `(.L_x_100) ;  /* 0x0000000000188947 */ /* 0x003fea0003800000 */
[----:B------:R-:W-:Y:S01]  /*0e70*/  BSSY.RECONVERGENT B1, `(.L_x_101) ;  /* 0x0000003000017945 */ /* 0x000fe20003800200 */
[----:B------:R-:W-:-:S07]  /*0e80*/  MOV R51, 0xea0 ;  /* 0x00000ea000337802 */ /* 0x000fce0000000f00 */
[----:B------:R-:W-:Y:S05]  /*0e90*/  CALL.REL.NOINC `($__internal_2_$__cuda_sm20_sqrt_rn_f32_slowpath) ;  /* 0x0000007c00a07944 */ /* 0x000fea0003c00000 */
[----:B------:R-:W-:Y:S05]  /*0ea0*/  BSYNC.RECONVERGENT B1 ;  /* 0x0000000000017941 */ /* 0x000fea0003800200 */
.L_x_101:
[----:B------:R-:W-:Y:S01]  /*0eb0*/  IMAD.MOV.U32 R38, RZ, RZ, R40 ;  /* 0x000000ffff267224 */ /* 0x000fe200078e0028 */
[----:B------:R-:W-:Y:S06]  /*0ec0*/  BRA `(.L_x_102) ;  /* 0x0000000000107947 */ /* 0x000fec0003800000 */
.L_x_100:
[----:B------:R-:W-:Y:S01]  /*0ed0*/  FMUL.FTZ R38, R39, R40 ;  /* 0x0000002827267220 */ /* 0x000fe20000410000 */
[----:B------:R-:W-:-:S03]  /*0ee0*/  FMUL.FTZ R40, R40, 0.5 ;  /* 0x3f00000028287820 */ /* 0x000fc60000410000 */
[----:B------:R-:W-:-:S04]  /*0ef0*/  FFMA R39, -R38, R38, R39 ;  /* 0x0000002626277223 */ /* 0x000fc80000000127 */
[----:B------:R-:W-:-:S07]  /*0f00*/  FFMA R38, R39, R40, R38 ;  /* 0x0000002827267223 */ /* 0x000fce0000000026 */
.L_x_102:
[----:B------:R-:W-:Y:S05]  /*0f10*/  BSYNC.RECONVERGENT B0 ;  /* 0x0000000000007941 */ /* 0x000fea0003800200 */
.L_x_99:
        /* <DEDUP_REMOVED lines=21> */
[----:B------:R-:W-:Y:S01]  /*1070*/  FADD R20, R49, -R42 ;  /* 0x8000002a31147221 */ /* 0x000fe20000000000 */
        /* <DEDUP_REMOVED lines=11> */
[----:B------:R-:W-:Y:S05]  /*1130*/  CALL.REL.NOINC `($__internal_3_$__cuda_sm3x_div_rn_noftz_f32_slowpath) ;  /* 0x0000007c00547944 */ /* 0x000fea0003c00000 */
.L_x_107:
[----:B------:R-:W-:Y:S05]  /*1140*/  BSYNC.RECONVERGENT B3 ;  /* 0x0000000000037941 */ /* 0x000fea0003800200 */
.L_x_106:
[----:B------:R-:W0:Y:S01]  /*1150*/  MUFU.RCP R20, R39 ;  /* 0x0000002700147308 */ /* 0x000e220000001000 */
[----:B------:R-:W1:Y:S01]  /*1160*/  LDCU UR5, c[0x3][0xc] ;  /* 0x00c00180ff0577ac */ /* 0x000e620008000800 */
[----:B------:R-:W-:Y:S01]  /*1170*/  FADD R40, R43, -R36 ;  /* 0x800000242b287221 */ /* 0x000fe20000000000 */
[----:B------:R-:W-:Y:S01]  /*1180*/  BSSY.RECONVERGENT B3, `(.L_x_108) ;  /* 0x0000013000037945 */ /* 0x000fe20003800200 */
[----:B------:R-:W-:Y:S01]  /*1190*/  FFMA R48, R0, R41, RZ ;  /* 0x0000002900307223 */ /* 0x000fe200000000ff */
[----:B------:R-:W2:Y:S03]  /*11a0*/  LDCU UR8, c[0x3][0x10] ;  /* 0x00c00200ff0877ac */ /* 0x000ea60008000800 */
[----:B------:R-:W3:Y:S01]  /*11b0*/  FCHK P0, R40, R39 ;  /* 0x0000002728007302 */ /* 0x000ee20000000000 */
[----:B0-----:R-:W-:-:S04]  /*11c0*/  FFMA R21, -R39, R20, 1 ;  /* 0x3f80000027157423 */ /* 0x001fc80000000114 */
[----:B------:R-:W-:Y:S01]  /*11d0*/  FFMA R21, R20, R21, R20 ;  /* 0x0000001514157223 */ /* 0x000fe20000000014 */
[----:B-1----:R-:W-:Y:S02]  /*11e0*/  I2FP.F32.S32 R20, UR5 ;  /* 0x0000000500147c45 */ /* 0x002fe40008201400 */
[----:B--2---:R-:W-:Y:S01]  /*11f0*/  I2FP.F32.S32 R25, UR8 ;  /* 0x0000000800197c45 */ /* 0x004fe20008201400 */
[----:B------:R-:W-:-:S04]  /*1200*/  FFMA R36, R21, R40, RZ ;  /* 0x0000002815247223 */ /* 0x000fc800000000ff */
[----:B------:R-:W-:Y:S01]  /*1210*/  FFMA R38, -R39, R36, R40 ;  /* 0x0000002427267223 */ /* 0x000fe20000000128 */
[----:B------:R-:W-:-:S03]  /*1220*/  FFMA R43, R25, R41, RZ ;  /* 0x00000029192b7223 */ /* 0x000fc600000000ff */
[----:B------:R-:W-:Y:S01]  /*1230*/  FFMA R21, R21, R38, R36 ;  /* 0x0000002615157223 */ /* 0x000fe20000000024 */
[----:B------:R-:W-:Y:S01]  /*1240*/  FFMA R36, R20, R41, RZ ;  /* 0x0000002914247223 */ /* 0x000fe200000000ff */
[----:B---3--:R-:W-:Y:S06]  /*1250*/  @!P0 BRA `(.L_x_109) ;  /* 0x0000000000148947 */ /* 0x008fec0003800000 */
[----:B------:R-:W-:Y:S01]  /*1260*/  IMAD.MOV.U32 R20, RZ, RZ, R40 ;  /* 0x000000ffff147224 */ /* 0x000fe200078e0028 */
[----:B------:R-:W-:Y:S02]  /*1270*/  MOV R21, R39 ;  /* 0x0000002700157202 */ /* 0x000fe40000000f00 */
[----:B------:R-:W-:-:S07]  /*1280*/  MOV R25, 0x12a0 ;  /* 0x000012a000197802 */ /* 0x000fce0000000f00 */
[----:B------:R-:W-:Y:S05]  /*1290*/  CALL.REL.NOINC `($__internal_3_$__cuda_sm3x_div_rn_noftz_f32_slowpath) ;  /* 0x0000007800fc7944 */ /* 0x000fea0003c00000 */
[----:B------:R-:W-:-:S07]  /*12a0*/  IMAD.MOV.U32 R21, RZ, RZ, R41 ;  /* 0x000000ffff157224 */ /* 0x000fce00078e0029 */
.L_x_109:
[----:B------:R-:W-:Y:S05]  /*12b0*/  BSYNC.RECONVERGENT B3 ;  /* 0x0000000000037941 */ /* 0x000fea0003800200 */
.L_x_108:
[----:B------:R-:W0:Y:S01]  /*12c0*/  MUFU.RCP R20, R39 ;  /* 0x0000002700147308 */ /* 0x000e220000001000 */
[----:B------:R-:W1:Y:S01]  /*12d0*/  LDCU UR5, c[0x3][0x24] ;  /* 0x00c00480ff0577ac */ /* 0x000e620008000800 */
[----:B------:R-:W-:Y:S01]  /*12e0*/  FADD R38, R37, -R34 ;  /* 0x8000002225267221 */ /* 0x000fe20000000000 */
[----:B------:R-:W-:Y:S01]  /*12f0*/  BSSY.RECONVERGENT B3, `(.L_x_110) ;  /* 0x0000010000037945 */ /* 0x000fe20003800200 */
[-C--:B------:R-:W-:Y:S01]  /*1300*/  FFMA R37, R44, R21.reuse, R43 ;  /* 0x000000152c257223 */ /* 0x080fe2000000002b */
[----:B------:R-:W-:-:S03]  /*1310*/  FFMA R48, R19, R21, R48 ;  /* 0x0000001513307223 */ /* 0x000fc60000000030 */
[----:B------:R-:W2:Y:S01]  /*1320*/  FCHK P0, R38, R39 ;  /* 0x0000002726007302 */ /* 0x000ea20000000000 */
[----:B0-----:R-:W-:-:S04]  /*1330*/  FFMA R25, -R39, R20, 1 ;  /* 0x3f80000027197423 */ /* 0x001fc80000000114 */
[----:B------:R-:W-:Y:S01]  /*1340*/  FFMA R20, R20, R25, R20 ;  /* 0x0000001914147223 */ /* 0x000fe20000000014 */
[----:B-1----:R-:W-:-:S03]  /*1350*/  I2FP.F32.S32 R25, UR5 ;  /* 0x0000000500197c45 */ /* 0x002fc60008201400 */
[----:B------:R-:W-:Y:S02]  /*1360*/  FFMA R41, R20, R38, RZ ;  /* 0x0000002614297223 */ /* 0x000fe400000000ff */
[----:B------:R-:W-:Y:S02]  /*1370*/  FFMA R36, R25, R21, R36 ;  /* 0x0000001519247223 */ /* 0x000fe40000000024 */
[----:B------:R-:W-:-:S04]  /*1380*/  FFMA R34, -R39, R41, R38 ;  /* 0x0000002927227223 */ /* 0x000fc80000000126 */
[----:B------:R-:W-:Y:S01]  /*1390*/  FFMA R41, R20, R34, R41 ;  /* 0x0000002214297223 */ /* 0x000fe20000000029 */
[----:B--2---:R-:W-:Y:S06]  /*13a0*/  @!P0 BRA `(.L_x_111) ;  /* 0x0000000000108947 */ /* 0x004fec0003800000 */
[----:B------:R-:W-:Y:S01]  /*13b0*/  MOV R20, R38 ;  /* 0x0000002600147202 */ /* 0x000fe20000000f00 */
[----:B------:R-:W-:Y:S01]  /*13c0*/  IMAD.MOV.U32 R21, RZ, RZ, R39 ;  /* 0x000000ffff157224 */ /* 0x000fe200078e0027 */
[----:B------:R-:W-:-:S07]  /*13d0*/  MOV R25, 0x13f0 ;  /* 0x000013f000197802 */ /* 0x000fce0000000f00 */
[----:B------:R-:W-:Y:S05]  /*13e0*/  CALL.REL.NOINC `($__internal_3_$__cuda_sm3x_div_rn_noftz_f32_slowpath) ;  /* 0x0000007800a87944 */ /* 0x000fea0003c00000 */
.L_x_111:
[----:B------:R-:W-:Y:S05]  /*13f0*/  BSYNC.RECONVERGENT B3 ;  /* 0x0000000000037941 */ /* 0x000fea0003800200 */
.L_x_110:
        /* <DEDUP_REMOVED lines=19> */
[----:B------:R-:W-:-:S07]  /*1530*/  MOV R25, R41 ;  /* 0x0000002900197202 */ /* 0x000fce0000000f00 */
.L_x_113:
[----:B------:R-:W-:Y:S05]  /*1540*/  BSYNC.RECONVERGENT B3 ;  /* 0x0000000000037941 */ /* 0x000fea0003800200 */
.L_x_112:
        /* <DEDUP_REMOVED lines=15> */
[----:B------:R-:W-:Y:S01]  /*1640*/  IMAD.MOV.U32 R20, RZ, RZ, R32 ;  /* 0x000000ffff147224 */ /* 0x000fe200078e0020 */
[----:B------:R-:W-:Y:S02]  /*1650*/  MOV R21, R39 ;  /* 0x0000002700157202 */ /* 0x000fe40000000f00 */
[----:B------:R-:W-:-:S07]  /*1660*/  MOV R25, 0x1680 ;  /* 0x0000168000197802 */ /* 0x000fce0000000f00 */
[----:B------:R-:W-:Y:S05]  /*1670*/  CALL.REL.NOINC `($__internal_3_$__cuda_sm3x_div_rn_noftz_f32_slowpath) ;  /* 0x0000007800047944 */ /* 0x000fea0003c00000 */
[----:B------:R-:W-:-:S07]  /*1680*/  IMAD.MOV.U32 R33, RZ, RZ, R41 ;  /* 0x000000ffff217224 */ /* 0x000fce00078e0029 */
.L_x_115:
[----:B------:R-:W-:Y:S05]  /*1690*/  BSYNC.RECONVERGENT B3 ;  /* 0x0000000000037941 */ /* 0x000fea0003800200 */
.L_x_114:
        /* <DEDUP_REMOVED lines=20> */
.L_x_117:
[----:B------:R-:W-:Y:S05]  /*17e0*/  BSYNC.RECONVERGENT B3 ;  /* 0x0000000000037941 */ /* 0x000fea0003800200 */
.L_x_116:
        /* <DEDUP_REMOVED lines=20> */
.L_x_119:
[----:B------:R-:W-:Y:S05]  /*1930*/  BSYNC.RECONVERGENT B3 ;  /* 0x0000000000037941 */ /* 0x000fea0003800200 */
.L_x_118:
        /* <DEDUP_REMOVED lines=20> */
.L_x_121:
[----:B------:R-:W-:Y:S05]  /*1a80*/  BSYNC.RECONVERGENT B3 ;  /* 0x0000000000037941 */ /* 0x000fea0003800200 */
.L_x_120:
        /* <DEDUP_REMOVED lines=20> */
.L_x_123:
[----:B------:R-:W-:Y:S05]  /*1bd0*/  BSYNC.RECONVERGENT B3 ;  /* 0x0000000000037941 */ /* 0x000fea0003800200 */
.L_x_122:
[----:B------:R-:W0:Y:S01]  /*1be0*/  S2R R27, SR_CgaCtaId ;  /* 0x00000000001b7919 */ /* 0x000e220000008800 */
[----:B------:R-:W1:Y:S01]  /*1bf0*/  LDCU UR5, c[0x3][0xcc] ;  /* 0x00c01980ff0577ac */ /* 0x000e620008000800 */
[----:B------:R-:W-:Y:S01]  /*1c00*/  MOV R20, 0x400 ;  /* 0x0000040000147802 */ /* 0x000fe20000000f00 */
[----:B------:R-:W-:Y:S01]  /*1c10*/  BSSY.RECONVERGENT B1, `(.L_x_124) ;  /* 0x000000b000017945 */ /* 0x000fe20003800200 */
[-C--:B------:R-:W-:Y:S01]  /*1c20*/  FFMA R37, R6, R23.reuse, R37 ;  /* 0x0000001706257223 */ /* 0x080fe20000000025 */
[----:B------:R-:W-:Y:S01]  /*1c30*/  FFMA R25, R5, R23, R48 ;  /* 0x0000001705197223 */ /* 0x000fe20000000030 */
[----:B------:R-:W-:Y:S02]  /*1c40*/  IADD3 R20, PT, PT, R20, 0x80, RZ ;  /* 0x0000008014147810 */ /* 0x000fe40007ffe0ff */
[----:B-1----:R-:W-:-:S05]  /*1c50*/  I2FP.F32.S32 R21, UR5 ;  /* 0x0000000500157c45 */ /* 0x002fca0008201400 */
[----:B------:R-:W-:Y:S01]  /*1c60*/  FFMA R23, R21, R23, R36 ;  /* 0x0000001715177223 */ /* 0x000fe20000000024 */
[----:B0-----:R-:W-:-:S07]  /*1c70*/  LEA R22, R27, R20, 0x18 ;  /* 0x000000141b167211 */ /* 0x001fce00078ec0ff */
.L_x_125:
[----:B------:R-:W0:Y:S02]  /*1c80*/  LDS R20, [R22] ;  /* 0x0000000016147984 */ /* 0x000e240000000800 */
[----:B0-----:R-:W-:-:S05]  /*1c90*/  FADD R21, R23, R20 ;  /* 0x0000001417157221 */ /* 0x001fca0000000000 */
[----:B------:R-:W0:Y:S02]  /*1ca0*/  ATOMS.CAST.SPIN P0, [R22], R20, R21 ;  /* 0x000000141600758d */ /* 0x000e240001800015 */
[----:B0-----:R-:W-:Y:S05]  /*1cb0*/  @!P0 BRA `(.L_x_125) ;  /* 0xfffffffc00f08947 */ /* 0x001fea000383ffff */
[----:B------:R-:W-:Y:S05]  /*1cc0*/  BSYNC.RECONVERGENT B1 ;  /* 0x0000000000017941 */ /* 0x000fea0003800200 */
.L_x_124:
[----:B------:R-:W-:Y:S01]  /*1cd0*/  BSSY.RECONVERGENT B1, `(.L_x_126) ;  /* 0x0000005000017945 */ /* 0x000fe20003800200 */
.L_x_127:
[----:B------:R-:W0:Y:S02]  /*1ce0*/  LDS R20, [R22+0x4] ;  /* 0x0000040016147984 */ /* 0x000e240000000800 */
[----:B0-----:R-:W-:-:S05]  /*1cf0*/  FADD R21, R37, R20 ;  /* 0x0000001425157221 */ /* 0x001fca0000000000 */
[----:B------:R-:W0:Y:S02]  /*1d00*/  ATOMS.CAST.SPIN P0, [R22+0x4], R20, R21 ;  /* 0x000004141600758d */ /* 0x000e240001800015 */
[----:B0-----:R-:W-:Y:S05]  /*1d10*/  @!P0 BRA `(.L_x_127) ;  /* 0xfffffffc00f08947 */ /* 0x001fea000383ffff */
[----:B------:R-:W-:Y:S05]  /*1d20*/  BSYNC.RECONVERGENT B1 ;  /* 0x0000000000017941 */ /* 0x000fea0003800200 */
.L_x_126:
[----:B------:R-:W-:Y:S01]  /*1d30*/  BSSY.RECONVERGENT B1, `(.L_x_128) ;  /* 0x0000005000017945 */ /* 0x000fe20003800200 */
.L_x_129:
[----:B------:R-:W0:Y:S02]  /*1d40*/  LDS R20, [R22+0x8] ;  /* 0x0000080016147984 */ /* 0x000e240000000800 */
[----:B0-----:R-:W-:-:S05]  /*1d50*/  FADD R21, R25, R20 ;  /* 0x0000001419157221 */ /* 0x001fca0000000000 */
[----:B------:R-:W0:Y:S02]  /*1d60*/  ATOMS.CAST.SPIN P0, [R22+0x8], R20, R21 ;  /* 0x000008141600758d */ /* 0x000e240001800015 */
[----:B0-----:R-:W-:Y:S05]  /*1d70*/  @!P0 BRA `(.L_x_129) ;  /* 0xfffffffc00f08947 */ /* 0x001fea000383ffff */
[----:B------:R-:W-:Y:S05]  /*1d80*/  BSYNC.RECONVERGENT B1 ;  /* 0x0000000000017941 */ /* 0x000fea0003800200 */
.L_x_128:
[----:B------:R-:W-:Y:S01]  /*1d90*/  IMAD.MOV.U32 R73, RZ, RZ, RZ ;  /* 0x000000ffff497224 */ /* 0x000fe200078e00ff */
[----:B------:R-:W-:Y:S06]  /*1da0*/  BRA `(.L_x_105) ;  /* 0x0000006800d47947 */ /* 0x000fec0003800000 */
.L_x_104:
        /* <DEDUP_REMOVED lines=23> */
[-C--:B------:R-:W-:Y:S02]  /*1f20*/  IABS R51, R21.reuse ;  /* 0x0000001500337213 */ /* 0x080fe40000000000 */
[----:B------:R-:W1:Y:S01]  /*1f30*/  I2F.RP R55, R48 ;  /* 0x0000003000377306 */ /* 0x000e620000209400 */
[----:B------:R-:W-:Y:S01]  /*1f40*/  IABS R50, R20 ;  /* 0x0000001400327213 */ /* 0x000fe20000000000 */
[----:B------:R-:W2:Y:S01]  /*1f50*/  LDCU UR8, c[0x3][0x10] ;  /* 0x00c00200ff0877ac */ /* 0x000ea20008000800 */
[----:B------:R-:W-:Y:S02]  /*1f60*/  IABS R60, R21 ;  /* 0x00000015003c7213 */ /* 0x000fe40000000000 */
[C---:B------:R-:W-:Y:S01]  /*1f70*/  ISETP.NE.AND P5, PT, R25.reuse, RZ, PT ;  /* 0x000000ff1900720c */ /* 0x040fe20003fa5270 */
[----:B------:R-:W3:Y:S01]  /*1f80*/  LDCU UR9, c[0x3][0x14] ;  /* 0x00c00280ff0977ac */ /* 0x000ee20008000800 */
[----:B------:R-:W-:Y:S01]  /*1f90*/  IADD3 R60, PT, PT, RZ, -R60, RZ ;  /* 0x8000003cff3c7210 */ /* 0x000fe20007ffe0ff */
[----:B------:R-:W4:Y:S01]  /*1fa0*/  I2F.RP R59, R51 ;  /* 0x00000033003b7306 */ /* 0x000f220000209400 */
[----:B0-----:R-:W-:-:S07]  /*1fb0*/  IADD3 R62, PT, PT, R25, UR5, R2 ;  /* 0x00000005193e7c10 */ /* 0x001fce000fffe002 */
[----:B------:R-:W0:Y:S01]  /*1fc0*/  I2F.RP R58, R50 ;  /* 0x00000032003a7306 */ /* 0x000e220000209400 */
[----:B--2---:R-:W-:-:S07]  /*1fd0*/  IADD3 R63, PT, PT, R20, UR8, R45 ;  /* 0x00000008143f7c10 */ /* 0x004fce000fffe02d */
[----:B-1----:R-:W1:Y:S01]  /*1fe0*/  MUFU.RCP R55, R55 ;  /* 0x0000003700377308 */ /* 0x002e620000001000 */
[----:B---3--:R-:W-:-:S04]  /*1ff0*/  IADD3 R64, PT, PT, R21, UR9, R46 ;  /* 0x0000000915407c10 */ /* 0x008fc8000fffe02e */
[----:B------:R-:W-:-:S03]  /*2000*/  ISETP.GE.AND P6, PT, R64, RZ, PT ;  /* 0x000000ff4000720c */ /* 0x000fc60003fc6270 */
[----:B----4-:R-:W2:Y:S08]  /*2010*/  MUFU.RCP R59, R59 ;  /* 0x0000003b003b7308 */ /* 0x010eb00000001000 */
        /* <DEDUP_REMOVED lines=8> */
[----:B------:R4:W0:Y:S01]  /*20a0*/  F2I.FTZ.U32.TRUNC.NTZ R57, R56 ;  /* 0x0000003800397305 */ /* 0x000822000021f000 */
[----:B--2---:R-:W-:Y:S01]  /*20b0*/  MOV R38, RZ ;  /* 0x000000ff00267202 */ /* 0x004fe20000000f00 */
[----:B------:R-:W-:-:S04]  /*20c0*/  IMAD R55, R55, R48, RZ ;  /* 0x0000003037377224 */ /* 0x000fc800078e02ff */
[----:B------:R-:W-:Y:S01]  /*20d0*/  IMAD.HI.U32 R55, R41, R55, R40 ;  /* 0x0000003729377227 */ /* 0x000fe200078e0028 */
[----:B------:R-:W-:Y:S02]  /*20e0*/  IABS R40, R20 ;  /* 0x0000001400287213 */ /* 0x000fe40000000000 */
[----:B----4-:R-:W-:Y:S02]  /*20f0*/  IADD3 R56, PT, PT, RZ, -R39, RZ ;  /* 0x80000027ff387210 */ /* 0x010fe40007ffe0ff */
[----:B0-----:R-:W-:-:S03]  /*2100*/  IADD3 R59, PT, PT, RZ, -R57, RZ ;  /* 0x80000039ff3b7210 */ /* 0x001fc60007ffe0ff */
[----:B------:R-:W-:Y:S01]  /*2110*/  IMAD R41, R56, R51, RZ ;  /* 0x0000003338297224 */ /* 0x000fe200078e02ff */
[----:B------:R-:W-:Y:S01]  /*2120*/  MOV R56, RZ ;  /* 0x000000ff00387202 */ /* 0x000fe20000000f00 */
[----:B------:R-:W-:-:S04]  /*2130*/  IMAD R59, R59, R50, RZ ;  /* 0x000000323b3b7224 */ /* 0x000fc800078e02ff */
[----:B------:R-:W-:Y:S01]  /*2140*/  IMAD.HI.U32 R56, R57, R59, R56 ;  /* 0x0000003b39387227 */ /* 0x000fe200078e0038 */
[----:B------:R-:W-:Y:S02]  /*2150*/  IADD3 R59, PT, PT, RZ, -R40, RZ ;  /* 0x80000028ff3b7210 */ /* 0x000fe40007ffe0ff */
[----:B------:R-:W-:Y:S01]  /*2160*/  IABS R40, R64 ;  /* 0x0000004000287213 */ /* 0x000fe20000000000 */
[----:B------:R-:W-:Y:S01]  /*2170*/  IMAD.HI.U32 R57, R39, R41, R38 ;  /* 0x0000002927397227 */ /* 0x000fe200078e0026 */
[----:B------:R-:W-:Y:S02]  /*2180*/  IABS R39, R25 ;  /* 0x0000001900277213 */ /* 0x000fe40000000000 */
[----:B------:R-:W-:Y:S02]  /*2190*/  IABS R38, R62 ;  /* 0x0000003e00267213 */ /* 0x000fe40000000000 */
[----:B------:R-:W-:Y:S01]  /*21a0*/  IABS R41, R63 ;  /* 0x0000003f00297213 */ /* 0x000fe20000000000 */
[----:B------:R-:W-:-:S02]  /*21b0*/  IMAD.MOV R58, RZ, RZ, -R39 ;  /* 0x000000ffff3a7224 */ /* 0x000fc400078e0a27 */
[----:B------:R-:W-:-:S04]  /*21c0*/  IMAD.HI.U32 R39, R55, R38, RZ ;  /* 0x0000002637277227 */ /* 0x000fc800078e00ff */
[----:B------:R-:W-:Y:S02]  /*21d0*/  IMAD R39, R39, R58, R38 ;  /* 0x0000003a27277224 */ /* 0x000fe400078e0226 */
[----:B------:R-:W-:-:S03]  /*21e0*/  IMAD.HI.U32 R38, R56, R41, RZ ;  /* 0x0000002938267227 */ /* 0x000fc600078e00ff */
[----:B------:R-:W-:Y:S01]  /*21f0*/  ISETP.GT.U32.AND P0, PT, R48, R39, PT ;  /* 0x000000273000720c */ /* 0x000fe20003f04070 */
[----:B------:R-:W-:-:S04]  /*2200*/  IMAD.HI.U32 R61, R57, R40, RZ ;  /* 0x00000028393d7227 */ /* 0x000fc800078e00ff */
[----:B------:R-:W-:Y:S02]  /*2210*/  IMAD R41, R38, R59, R41 ;  /* 0x0000003b26297224 */ /* 0x000fe400078e0229 */
[----:B------:R-:W-:Y:S01]  /*2220*/  IMAD R38, R61, R60, R40 ;  /* 0x0000003c3d267224 */ /* 0x000fe200078e0228 */
[----:B------:R-:W-:Y:S02]  /*2230*/  LOP3.LUT R61, RZ, R25, RZ, 0x33, !PT ;  /* 0x00000019ff3d7212 */ /* 0x000fe400078e33ff */
[----:B------:R-:W-:Y:S02]  /*2240*/  ISETP.GT.U32.AND P1, PT, R50, R41, PT ;  /* 0x000000293200720c */ /* 0x000fe40003f24070 */
[----:B------:R-:W-:Y:S01]  /*2250*/  ISETP.GT.U32.AND P2, PT, R51, R38, PT ;  /* 0x000000263300720c */ /* 0x000fe20003f44070 */
[----:B------:R-:W-:-:S05]  /*2260*/  @!P0 IMAD.IADD R39, R39, 0x1, -R48 ;  /* 0x0000000127278824 */ /* 0x000fca00078e0a30 */
[----:B------:R-:W-:-:S05]  /*2270*/  ISETP.GT.U32.AND P4, PT, R48, R39, PT ;  /* 0x000000273000720c */ /* 0x000fca0003f84070 */
[----:B------:R-:W-:Y:S02]  /*2280*/  @!P1 IADD3 R41, PT, PT, R41, -R50, RZ ;  /* 0x8000003229299210 */ /* 0x000fe40007ffe0ff */
[----:B------:R-:W-:Y:S02]  /*2290*/  @!P2 IADD3 R38, PT, PT, R38, -R51, RZ ;  /* 0x800000332626a210 */ /* 0x000fe40007ffe0ff */
[----:B------:R-:W-:Y:S02]  /*22a0*/  ISETP.GT.U32.AND P3, PT, R50, R41, PT ;  /* 0x000000293200720c */ /* 0x000fe40003f64070 */
[----:B------:R-:W-:Y:S02]  /*22b0*/  ISETP.GT.U32.AND P0, PT, R51, R38, PT ;  /* 0x000000263300720c */ /* 0x000fe40003f04070 */
[----:B------:R-:W-:Y:S01]  /*22c0*/  ISETP.GE.AND P1, PT, R62, RZ, PT ;  /* 0x000000ff3e00720c */ /* 0x000fe20003f26270 */
[----:B------:R-:W-:Y:S01]  /*22d0*/  @!P4 IMAD.IADD R39, R39, 0x1, -R48 ;  /* 0x000000012727c824 */ /* 0x000fe200078e0a30 */
[----:B------:R-:W-:-:S02]  /*22e0*/  ISETP.GE.AND P2, PT, R63, RZ, PT ;  /* 0x000000ff3f00720c */ /* 0x000fc40003f46270 */
[----:B------:R-:W-:Y:S02]  /*22f0*/  ISETP.NE.AND P4, PT, R20, RZ, PT ;  /* 0x000000ff1400720c */ /* 0x000fe40003f85270 */
[----:B------:R-:W-:Y:S02]  /*2300*/  LOP3.LUT R62, RZ, R20, RZ, 0x33, !PT ;  /* 0x00000014ff3e7212 */ /* 0x000fe400078e33ff */
[----:B------:R-:W-:Y:S02]  /*2310*/  LOP3.LUT R63, RZ, R21, RZ, 0x33, !PT ;  /* 0x00000015ff3f7212 */ /* 0x000fe400078e33ff */
[----:B------:R-:W-:Y:S02]  /*2320*/  @!P3 IADD3 R41, PT, PT, R41, -R50, RZ ;  /* 0x800000322929b210 */ /* 0x000fe40007ffe0ff */
[----:B------:R-:W-:Y:S02]  /*2330*/  @!P0 IADD3 R38, PT, PT, R38, -R51, RZ ;  /* 0x8000003326268210 */ /* 0x000fe40007ffe0ff */
[----:B------:R-:W-:-:S02]  /*2340*/  @!P1 IADD3 R39, PT, PT, -R39, RZ, RZ ;  /* 0x000000ff27279210 */ /* 0x000fc40007ffe1ff */
[----:B------:R-:W-:Y:S01]  /*2350*/  @!P2 IADD3 R41, PT, PT, -R41, RZ, RZ ;  /* 0x000000ff2929a210 */ /* 0x000fe20007ffe1ff */
[----:B------:R-:W-:Y:S01]  /*2360*/  IMAD.MOV.U32 R64, RZ, RZ, R38 ;  /* 0x000000ffff407224 */ /* 0x000fe200078e0026 */
[----:B------:R-:W-:Y:S02]  /*2370*/  SEL R65, R61, R39, !P5 ;  /* 0x000000273d417207 */ /* 0x000fe40006800000 */
[----:B------:R-:W0:Y:S01]  /*2380*/  LDC.64 R38, c[0x0][0x388] ;  /* 0x0000e200ff267b82 */ /* 0x000e220000000a00 */
[----:B------:R-:W-:Y:S01]  /*2390*/  @!P6 IMAD.MOV R64, RZ, RZ, -R64 ;  /* 0x000000ffff40e224 */ /* 0x000fe200078e0a40 */
[----:B------:R-:W-:Y:S02]  /*23a0*/  ISETP.NE.AND P3, PT, R21, RZ, PT ;  /* 0x000000ff1500720c */ /* 0x000fe40003f65270 */
[----:B------:R-:W-:Y:S02]  /*23b0*/  SEL R40, R62, R41, !P4 ;  /* 0x000000293e287207 */ /* 0x000fe40006000000 */
[----:B------:R-:W-:Y:S01]  /*23c0*/  SEL R41, R63, R64, !P3 ;  /* 0x000000403f297207 */ /* 0x000fe20005800000 */
[----:B------:R-:W-:-:S02]  /*23d0*/  IMAD R64, R25, R20, RZ ;  /* 0x0000001419407224 */ /* 0x000fc400078e02ff */
[----:B------:R-:W-:-:S04]  /*23e0*/  IMAD R40, R25, R40, R65 ;  /* 0x0000002819287224 */ /* 0x000fc800078e0241 */
        /* <DEDUP_REMOVED lines=8> */
[----:B--2---:R-:W-:Y:S02]  /*2470*/  ISETP.NE.AND P0, PT, R65, RZ, PT ;  /* 0x000000ff4100720c */ /* 0x004fe40003f05270 */
[----:B------:R-:W-:-:S11]  /*2480*/  MOV R65, 0x1 ;  /* 0x0000000100417802 */ /* 0x000fd60000000f00 */
        /* <DEDUP_REMOVED lines=31> */
[----:B------:R-:W-:Y:S01]  /*2680*/  FADD R23, R23, R72 ;  /* 0x0000004817177221 */ /* 0x000fe20000000000 */
[----:B------:R-:W-:Y:S01]  /*2690*/  FADD R26, R26, R67 ;  /* 0x000000431a1a7221 */ /* 0x000fe20000000000 */
[----:B------:R-:W-:Y:S01]  /*26a0*/  FADD R24, R24, R69 ;  /* 0x0000004518187221 */ /* 0x000fe20000000000 */
[----:B------:R-:W-:Y:S01]  /*26b0*/  FADD R22, R22, R71 ;  /* 0x0000004716167221 */ /* 0x000fe20000000000 */
[--C-:B--2---:R-:W-:Y:S01]  /*26c0*/  FADD R28, R28, R65.reuse ;  /* 0x000000411c1c7221 */ /* 0x104fe20000000000 */
[----:B------:R-:W-:Y:S01]  /*26d0*/  PRMT R65, RZ, 0x7610, R65 ;  /* 0x00007610ff417816 */ /* 0x000fe20000000041 */
[----:B---3--:R-:W-:Y:S01]  /*26e0*/  FADD R31, R31, R66 ;  /* 0x000000421f1f7221 */ /* 0x008fe20000000000 */
[----:B----4-:R-:W-:Y:S01]  /*26f0*/  FADD R29, R29, R68 ;  /* 0x000000441d1d7221 */ /* 0x010fe20000000000 */
[----:B-----5:R-:W-:-:S07]  /*2700*/  FADD R27, R27, R70 ;  /* 0x000000461b1b7221 */ /* 0x020fce0000000000 */
.L_x_131:
[----:B------:R-:W-:Y:S05]  /*2710*/  BSYNC.RECONVERGENT B1 ;  /* 0x0000000000017941 */ /* 0x000fea0003800200 */
.L_x_130:
[----:B------:R-:W0:Y:S01]  /*2720*/  LDCU UR5, c[0x3][0x18] ;  /* 0x00c00300ff0577ac */ /* 0x000e220008000800 */
[----:B------:R-:W1:Y:S01]  /*2730*/  LDCU UR8, c[0x3][0x1c] ;  /* 0x00c00380ff0877ac */ /* 0x000e620008000800 */
[----:B0-----:R-:W-:Y:S01]  /*2740*/  IADD3 R68, PT, PT, R25, UR5, R2 ;  /* 0x0000000519447c10 */ /* 0x001fe2000fffe002 */
[----:B------:R-:W0:Y:S03]  /*2750*/  LDCU UR5, c[0x3][0x20] ;  /* 0x00c00400ff0577ac */ /* 0x000e260008000800 */
[----:B------:R-:W-:Y:S02]  /*2760*/  IABS R40, R68 ;  /* 0x0000004400287213 */ /* 0x000fe40000000000 */
[----:B-1----:R-:W-:Y:S02]  /*2770*/  IADD3 R70, PT, PT, R20, UR8, R45 ;  /* 0x0000000814467c10 */ /* 0x002fe4000fffe02d */
[----:B------:R-:W-:Y:S01]  /*2780*/  ISETP.GE.AND P6, PT, R68, RZ, PT ;  /* 0x000000ff4400720c */ /* 0x000fe20003fc6270 */
[----:B------:R-:W-:Y:S01]  /*2790*/  IMAD.HI.U32 R41, R55, R40, RZ ;  /* 0x0000002837297227 */ /* 0x000fe200078e00ff */
[----:B------:R-:W-:-:S03]  /*27a0*/  IABS R67, R70 ;  /* 0x0000004600437213 */ /* 0x000fc60000000000 */
[----:B------:R-:W-:Y:S02]  /*27b0*/  IMAD R41, R41, R58, R40 ;  /* 0x0000003a29297224 */ /* 0x000fe400078e0228 */
[----:B------:R-:W-:-:S03]  /*27c0*/  IMAD.HI.U32 R40, R56, R67, RZ ;  /* 0x0000004338287227 */ /* 0x000fc600078e00ff */
[----:B------:R-:W-:Y:S01]  /*27d0*/  ISETP.GT.U32.AND P0, PT, R48, R41, PT ;  /* 0x000000293000720c */ /* 0x000fe20003f04070 */
[----:B------:R-:W-:Y:S01]  /*27e0*/  IMAD R67, R40, R59, R67 ;  /* 0x0000003b28437224 */ /* 0x000fe200078e0243 */
[----:B0-----:R-:W-:-:S04]  /*27f0*/  IADD3 R71, PT, PT, R21, UR5, R46 ;  /* 0x0000000515477c10 */ /* 0x001fc8000fffe02e */
[----:B------:R-:W-:Y:S02]  /*2800*/  IABS R66, R71 ;  /* 0x0000004700427213 */ /* 0x000fe40000000000 */
[----:B------:R-:W-:-:S03]  /*2810*/  ISETP.GT.U32.AND P1, PT, R50, R67, PT ;  /* 0x000000433200720c */ /* 0x000fc60003f24070 */
[----:B------:R-:W-:-:S04]  /*2820*/  IMAD.HI.U32 R69, R57, R66, RZ ;  /* 0x0000004239457227 */ /* 0x000fc800078e00ff */
[----:B------:R-:W-:Y:S02]  /*2830*/  IMAD R40, R69, R60, R66 ;  /* 0x0000003c45287224 */ /* 0x000fe400078e0242 */
[----:B------:R-:W-:-:S03]  /*2840*/  @!P0 IMAD.IADD R41, R41, 0x1, -R48 ;  /* 0x0000000129298824 */ /* 0x000fc600078e0a30 */
[----:B------:R-:W-:Y:S02]  /*2850*/  ISETP.GT.U32.AND P2, PT, R51, R40, PT ;  /* 0x000000283300720c */ /* 0x000fe40003f44070 */
[----:B------:R-:W-:Y:S02]  /*2860*/  @!P1 IADD3 R67, PT, PT, R67, -R50, RZ ;  /* 0x8000003243439210 */ /* 0x000fe40007ffe0ff */
[----:B------:R-:W-:Y:S02]  /*2870*/  ISETP.GT.U32.AND P0, PT, R48, R41, PT ;  /* 0x000000293000720c */ /* 0x000fe40003f04070 */
[----:B------:R-:W-:-:S07]  /*2880*/  ISETP.GT.U32.AND P1, PT, R50, R67, PT ;  /* 0x000000433200720c */ /* 0x000fce0003f24070 */
[----:B------:R-:W-:-:S04]  /*2890*/  @!P2 IADD3 R40, PT, PT, R40, -R51, RZ ;  /* 0x800000332828a210 */ /* 0x000fc80007ffe0ff */
[----:B------:R-:W-:Y:S01]  /*28a0*/  ISETP.GT.U32.AND P2, PT, R51, R40, PT ;  /* 0x000000283300720c */ /* 0x000fe20003f44070 */
[----:B------:R-:W-:Y:S01]  /*28b0*/  @!P0 IMAD.IADD R41, R41, 0x1, -R48 ;  /* 0x0000000129298824 */ /* 0x000fe200078e0a30 */
[----:B------:R-:W-:Y:S02]  /*28c0*/  ISETP.GE.AND P0, PT, R70, RZ, PT ;  /* 0x000000ff4600720c */ /* 0x000fe40003f06270 */
[----:B------:R-:W-:Y:S02]  /*28d0*/  @!P1 IADD3 R67, PT, PT, R67, -R50, RZ ;  /* 0x8000003243439210 */ /* 0x000fe40007ffe0ff */
[----:B------:R-:W-:Y:S02]  /*28e0*/  ISETP.GE.AND P1, PT, R71, RZ, PT ;  /* 0x000000ff4700720c */ /* 0x000fe40003f26270 */
[----:B------:R-:W-:-:S04]  /*28f0*/  @!P6 IADD3 R41, PT, PT, -R41, RZ, RZ ;  /* 0x000000ff2929e210 */ /* 0x000fc80007ffe1ff */
[----:B------:R-:W-:Y:S02]  /*2900*/  SEL R68, R61, R41, !P5 ;  /* 0x000000293d447207 */ /* 0x000fe40006800000 */
[----:B------:R-:W-:Y:S02]  /*2910*/  @!P2 IADD3 R40, PT, PT, R40, -R51, RZ ;  /* 0x800000332828a210 */ /* 0x000fe40007ffe0ff */
[----:B------:R-:W-:-:S03]  /*2920*/  @!P0 IADD3 R67, PT, PT, -R67, RZ, RZ ;  /* 0x000000ff43438210 */ /* 0x000fc60007ffe1ff */
[----:B------:R-:W-:Y:S01]  /*2930*/  IMAD.MOV.U32 R66, RZ, RZ, R40 ;  /* 0x000000ffff427224 */ /* 0x000fe200078e0028 */
[----:B------:R-:W-:-:S03]  /*2940*/  SEL R40, R62, R67, !P4 ;  /* 0x000000433e287207 */ /* 0x000fc60006000000 */
[----:B------:R-:W-:Y:S02]  /*2950*/  @!P1 IMAD.MOV R66, RZ, RZ, -R66 ;  /* 0x000000ffff429224 */ /* 0x000fe400078e0a42 */
[----:B------:R-:W-:-:S03]  /*2960*/  IMAD R40, R25, R40, R68 ;  /* 0x0000002819287224 */ /* 0x000fc600078e0244 */
        /* <DEDUP_REMOVED lines=31> */
[----:B------:R-:W-:Y:S01]  /*2b60*/  FADD R37, R37, R72 ;  /* 0x0000004825257221 */ /* 0x000fe20000000000 */
[----:B--2---:R-:W-:Y:S02]  /*2b70*/  FADD R35, R35, R66 ;  /* 0x0000004223237221 */ /* 0x004fe40000000000 */
        /* <DEDUP_REMOVED lines=9> */
[----:B------:R-:W-:Y:S01]  /*2c10*/  FADD R22, R22, R75 ;  /* 0x0000004b16167221 */ /* 0x000fe20000000000 */
[----:B------:R-:W-:Y:S01]  /*2c20*/  FADD R24, R24, R71 ;  /* 0x0000004718187221 */ /* 0x000fe20000000000 */
[----:B--2---:R-:W-:Y:S01]  /*2c30*/  FADD R29, R29, R66 ;  /* 0x000000421d1d7221 */ /* 0x004fe20000000000 */
[----:B---3--:R-:W-:Y:S01]  /*2c40*/  FADD R27, R27, R68 ;  /* 0x000000441b1b7221 */ /* 0x008fe20000000000 */
[----:B----4-:R-:W-:Y:S01]  /*2c50*/  FADD R28, R28, R67 ;  /* 0x000000431c1c7221 */ /* 0x010fe20000000000 */
[----:B-----5:R-:W-:Y:S01]  /*2c60*/  FADD R23, R23, R70 ;  /* 0x0000004617177221 */ /* 0x020fe20000000000 */
[----:B------:R-:W-:-:S07]  /*2c70*/  FADD R26, R26, R69 ;  /* 0x000000451a1a7221 */ /* 0x000fce0000000000 */
.L_x_133:
[----:B------:R-:W-:Y:S05]  /*2c80*/  BSYNC.RECONVERGENT B1 ;  /* 0x0000000000017941 */ /* 0x000fea0003800200 */
.L_x_132:
[----:B------:R-:W0:Y:S01]  /*2c90*/  LDCU UR5, c[0x3][0x24] ;  /* 0x00c00480ff0577ac */ /* 0x000e220008000800 */
[----:B------:R-:W1:Y:S01]  /*2ca0*/  LDCU UR8, c[0x3][0x28] ;  /* 0x00c00500ff0877ac */ /* 0x000e620008000800 */
[----:B0-----:R-:W-:Y:S01]  /*2cb0*/  IADD3 R68, PT, PT, R25, UR5, R2 ;  /* 0x0000000519447c10 */ /* 0x001fe2000fffe002 */
[----:B------:R-:W0:Y:S03]  /*2cc0*/  LDCU UR5, c[0x3][0x2c] ;  /* 0x00c00580ff0577ac */ /* 0x000e260008000800 */
[----:B------:R-:W-:Y:S02]  /*2cd0*/  IABS R40, R68 ;  /* 0x0000004400287213 */ /* 0x000fe40000000000 */
[----:B-1----:R-:W-:-:S03]  /*2ce0*/  IADD3 R70, PT, PT, R20, UR8, R45 ;  /* 0x0000000814467c10 */ /* 0x002fc6000fffe02d */
        /* <DEDUP_REMOVED lines=9> */
[----:B------:R-:W-:Y:S02]  /*2d80*/  IMAD.HI.U32 R69, R57, R66, RZ ;  /* 0x0000004239457227 */ /* 0x000fe400078e00ff */
[----:B------:R-:W-:Y:S02]  /*2d90*/  @!P0 IADD3 R41, PT, PT, R41, -R48, RZ ;  /* 0x8000003029298210 */ /* 0x000fe40007ffe0ff */
[----:B------:R-:W-:Y:S02]  /*2da0*/  IMAD R40, R69, R60, R66 ;  /* 0x0000003c45287224 */ /* 0x000fe400078e0242 */
[----:B------:R-:W-:-:S03]  /*2db0*/  ISETP.GT.U32.AND P0, PT, R48, R41, PT ;  /* 0x000000293000720c */ /* 0x000fc60003f04070 */
[----:B------:R-:W-:Y:S01]  /*2dc0*/  ISETP.GT.U32.AND P6, PT, R51, R40, PT ;  /* 0x000000283300720c */ /* 0x000fe20003fc4070 */
[----:B------:R-:W-:-:S09]  /*2dd0*/  @!P1 IMAD.IADD R67, R67, 0x1, -R50 ;  /* 0x0000000143439824 */ /* 0x000fd200078e0a32 */
[----:B------:R-:W-:Y:S02]  /*2de0*/  @!P0 IADD3 R41, PT, PT, R41, -R48, RZ ;  /* 0x8000003029298210 */ /* 0x000fe40007ffe0ff */
[----:B------:R-:W-:Y:S02]  /*2df0*/  ISETP.GE.AND P0, PT, R68, RZ, PT ;  /* 0x000000ff4400720c */ /* 0x000fe40003f06270 */
[----:B------:R-:W-:Y:S02]  /*2e00*/  @!P6 IADD3 R40, PT, PT, R40, -R51, RZ ;  /* 0x800000332828e210 */ /* 0x000fe40007ffe0ff */
[----:B------:R-:W-:Y:S02]  /*2e10*/  ISETP.GT.U32.AND P6, PT, R50, R67, PT ;  /* 0x000000433200720c */ /* 0x000fe40003fc4070 */
[----:B------:R-:W-:-:S07]  /*2e20*/  ISETP.GT.U32.AND P1, PT, R51, R40, PT ;  /* 0x000000283300720c */ /* 0x000fce0003f24070 */
[----:B------:R-:W-:-:S04]  /*2e30*/  @!P0 IMAD.MOV R41, RZ, RZ, -R41 ;  /* 0x000000ffff298224 */ /* 0x000fc800078e0a29 */
[----:B------:R-:W-:Y:S01]  /*2e40*/  @!P6 IMAD.IADD R67, R67, 0x1, -R50 ;  /* 0x000000014343e824 */ /* 0x000fe200078e0a32 */
[----:B------:R-:W-:Y:S02]  /*2e50*/  ISETP.GE.AND P6, PT, R70, RZ, PT ;  /* 0x000000ff4600720c */ /* 0x000fe40003fc6270 */
[----:B------:R-:W-:Y:S02]  /*2e60*/  @!P1 IADD3 R40, PT, PT, R40, -R51, RZ ;  /* 0x8000003328289210 */ /* 0x000fe40007ffe0ff */
[----:B------:R-:W-:Y:S02]  /*2e70*/  ISETP.GE.AND P1, PT, R71, RZ, PT ;  /* 0x000000ff4700720c */ /* 0x000fe40003f26270 */
[----:B------:R-:W-:Y:S02]  /*2e80*/  MOV R66, R40 ;  /* 0x0000002800427202 */ /* 0x000fe40000000f00 */
[----:B------:R-:W-:-:S05]  /*2e90*/  SEL R68, R61, R41, !P5 ;  /* 0x000000293d447207 */ /* 0x000fca0006800000 */
[----:B------:R-:W-:-:S04]  /*2ea0*/  @!P6 IADD3 R67, PT, PT, -R67, RZ, RZ ;  /* 0x000000ff4343e210 */ /* 0x000fc80007ffe1ff */
        /* <DEDUP_REMOVED lines=52> */
.L_x_135:
[----:B------:R-:W-:Y:S05]  /*31f0*/  BSYNC.RECONVERGENT B1 ;  /* 0x0000000000017941 */ /* 0x000fea0003800200 */
.L_x_134:
        /* <DEDUP_REMOVED lines=17> */
[----:B------:R-:W-:Y:S01]  /*3310*/  IMAD R40, R69, R60, R40 ;  /* 0x0000003c45287224 */ /* 0x000fe200078e0228 */
[----:B------:R-:W-:-:S11]  /*3320*/  ISETP.GT.U32.AND P6, PT, R48, R41, PT ;  /* 0x000000293000720c */ /* 0x000fd60003fc4070 */
[----:B------:R-:W-:Y:S01]  /*3330*/  @!P1 IMAD.IADD R67, R67, 0x1, -R50 ;  /* 0x0000000143439824 */ /* 0x000fe200078e0a32 */
[----:B------:R-:W-:Y:S02]  /*3340*/  ISETP.GT.U32.AND P1, PT, R51, R40, PT ;  /* 0x000000283300720c */ /* 0x000fe40003f24070 */
[----:B------:R-:W-:Y:S02]  /*3350*/  @!P6 IADD3 R41, PT, PT, R41, -R48, RZ ;  /* 0x800000302929e210 */ /* 0x000fe40007ffe0ff */
[----:B------:R-:W-:-:S09]  /*3360*/  ISETP.GE.AND P6, PT, R66, RZ, PT ;  /* 0x000000ff4200720c */ /* 0x000fd20003fc6270 */
[----:B------:R-:W-:-:S04]  /*3370*/  @!P1 IADD3 R40, PT, PT, R40, -R51, RZ ;  /* 0x8000003328289210 */ /* 0x000fc80007ffe0ff */
[----:B------:R-:W-:Y:S02]  /*3380*/  @!P6 IADD3 R41, PT, PT, -R41, RZ, RZ ;  /* 0x000000ff2929e210 */ /* 0x000fe40007ffe1ff */
[----:B------:R-:W-:Y:S02]  /*3390*/  ISETP.GT.U32.AND P6, PT, R50, R67, PT ;  /* 0x000000433200720c */ /* 0x000fe40003fc4070 */
[----:B------:R-:W-:-:S11]  /*33a0*/  ISETP.GT.U32.AND P1, PT, R51, R40, PT ;  /* 0x000000283300720c */ /* 0x000fd60003f24070 */
[----:B------:R-:W-:Y:S01]  /*33b0*/  @!P6 IMAD.IADD R67, R67, 0x1, -R50 ;  /* 0x000000014343e824 */ /* 0x000fe200078e0a32 */
[----:B------:R-:W-:Y:S02]  /*33c0*/  ISETP.GE.AND P6, PT, R68, RZ, PT ;  /* 0x000000ff4400720c */ /* 0x000fe40003fc6270 */
[----:B------:R-:W-:Y:S02]  /*33d0*/  @!P1 IADD3 R40, PT, PT, R40, -R51, RZ ;  /* 0x8000003328289210 */ /* 0x000fe40007ffe0ff */
[----:B------:R-:W-:Y:S02]  /*33e0*/  ISETP.GE.AND P1, PT, R70, RZ, PT ;  /* 0x000000ff4600720c */ /* 0x000fe40003f26270 */
[----:B------:R-:W-:Y:S02]  /*33f0*/  MOV R66, R40 ;  /* 0x0000002800427202 */ /* 0x000fe40000000f00 */
[----:B------:R-:W-:-:S05]  /*3400*/  SEL R68, R61, R41, !P5 ;  /* 0x000000293d447207 */ /* 0x000fca0006800000 */
[----:B------:R-:W-:-:S04]  /*3410*/  @!P6 IMAD.MOV R67, RZ, RZ, -R67 ;  /* 0x000000ffff43e224 */ /* 0x000fc800078e0a43 */
        /* <DEDUP_REMOVED lines=52> */
.L_x_137:
[----:B------:R-:W-:Y:S05]  /*3760*/  BSYNC.RECONVERGENT B1 ;  /* 0x0000000000017941 */ /* 0x000fea0003800200 */
.L_x_136:
[----:B------:R-:W0:Y:S02]  /*3770*/  LDCU UR5, c[0x3][0x3c] ;  /* 0x00c00780ff0577ac */ /* 0x000e240008000800 */
[----:B0-----:R-:W-:Y:S01]  /*3780*/  IADD3 R66, PT, PT, R25, UR5, R2 ;  /* 0x0000000519427c10 */ /* 0x001fe2000fffe002 */
[----:B------:R-:W0:Y:S03]  /*3790*/  LDCU UR5, c[0x3][0x40] ;  /* 0x00c00800ff0577ac */ /* 0x000e260008000800 */
[----:B------:R-:W-:-:S05]  /*37a0*/  IABS R40, R66 ;  /* 0x0000004200287213 */ /* 0x000fca0000000000 */
[----:B------:R-:W-:-:S04]  /*37b0*/  IMAD.HI.U32 R41, R55, R40, RZ ;  /* 0x0000002837297227 */ /* 0x000fc800078e00ff */
[----:B------:R-:W-:-:S05]  /*37c0*/  IMAD R41, R41, R58, R40 ;  /* 0x0000003a29297224 */ /* 0x000fca00078e0228 */
[----:B------:R-:W-:Y:S02]  /*37d0*/  ISETP.GT.U32.AND P6, PT, R48, R41, PT ;  /* 0x000000293000720c */ /* 0x000fe40003fc4070 */
[----:B0-----:R-:W-:Y:S01]  /*37e0*/  IADD3 R68, PT, PT, R20, UR5, R45 ;  /* 0x0000000514447c10 */ /* 0x001fe2000fffe02d */
[----:B------:R-:W0:Y:S03]  /*37f0*/  LDCU UR5, c[0x3][0x44] ;  /* 0x00c00880ff0577ac */ /* 0x000e260008000800 */
[----:B------:R-:W-:-:S05]  /*3800*/  IABS R67, R68 ;  /* 0x0000004400437213 */ /* 0x000fca0000000000 */
[----:B------:R-:W-:-:S04]  /*3810*/  IMAD.HI.U32 R40, R56, R67, RZ ;  /* 0x0000004338287227 */ /* 0x000fc800078e00ff */
[----:B------:R-:W-:Y:S02]  /*3820*/  @!P6 IMAD.IADD R41, R41, 0x1, -R48 ;  /* 0x000000012929e824 */ /* 0x000fe400078e0a30 */
[----:B------:R-:W-:-:S03]  /*3830*/  IMAD R67, R40, R59, R67 ;  /* 0x0000003b28437224 */ /* 0x000fc600078e0243 */
[----:B------:R-:W-:-:S13]  /*3840*/  ISETP.GT.U32.AND P6, PT, R48, R41, PT ;  /* 0x000000293000720c */ /* 0x000fda0003fc4070 */
[----:B------:R-:W-:Y:S02]  /*3850*/  @!P6 IADD3 R41, PT, PT, R41, -R48, RZ ;  /* 0x800000302929e210 */ /* 0x000fe40007ffe0ff */
[----:B------:R-:W-:Y:S02]  /*3860*/  ISETP.GE.AND P6, PT, R66, RZ, PT ;  /* 0x000000ff4200720c */ /* 0x000fe40003fc6270 */
[----:B0-----:R-:W-:-:S04]  /*3870*/  IADD3 R66, PT, PT, R21, UR5, R46 ;  /* 0x0000000515427c10 */ /* 0x001fc8000fffe02e */
[----:B------:R-:W-:-:S05]  /*3880*/  IABS R40, R66 ;  /* 0x0000004200287213 */ /* 0x000fca0000000000 */
[----:B------:R-:W-:Y:S02]  /*3890*/  IMAD.HI.U32 R69, R57, R40, RZ ;  /* 0x0000002839457227 */ /* 0x000fe400078e00ff */
[----:B------:R-:W-:Y:S02]  /*38a0*/  @!P6 IADD3 R41, PT, PT, -R41, RZ, RZ ;  /* 0x000000ff2929e210 */ /* 0x000fe40007ffe1ff */
[----:B------:R-:W-:Y:S01]  /*38b0*/  ISETP.GT.U32.AND P6, PT, R50, R67, PT ;  /* 0x000000433200720c */ /* 0x000fe20003fc4070 */
[----:B------:R-:W-:-:S12]  /*38c0*/  IMAD R40, R69, R60, R40 ;  /* 0x0000003c45287224 */ /* 0x000fd800078e0228 */
[----:B------:R-:W-:-:S05]  /*38d0*/  @!P6 IMAD.IADD R67, R67, 0x1, -R50 ;  /* 0x000000014343e824 */ /* 0x000fca00078e0a32 */
[----:B------:R-:W-:-:S13]  /*38e0*/  ISETP.GT.U32.AND P6, PT, R50, R67, PT ;  /* 0x000000433200720c */ /* 0x000fda0003fc4070 */
[----:B------:R-:W-:Y:S02]  /*38f0*/  @!P6 IADD3 R67, PT, PT, R67, -R50, RZ ;  /* 0x800000324343e210 */ /* 0x000fe40007ffe0ff */
[----:B------:R-:W-:Y:S02]  /*3900*/  ISETP.GE.AND P6, PT, R68, RZ, PT ;  /* 0x000000ff4400720c */ /* 0x000fe40003fc6270 */
[----:B------:R-:W-:-:S11]  /*3910*/  SEL R68, R61, R41, !P5 ;  /* 0x000000293d447207 */ /* 0x000fd60006800000 */
[----:B------:R-:W-:Y:S02]  /*3920*/  @!P6 IADD3 R67, PT, PT, -R67, RZ, RZ ;  /* 0x000000ff4343e210 */ /* 0x000fe40007ffe1ff */
[----:B------:R-:W-:-:S13]  /*3930*/  ISETP.GT.U32.AND P6, PT, R51, R40, PT ;  /* 0x000000283300720c */ /* 0x000fda0003fc4070 */
[----:B------:R-:W-:-:S05]  /*3940*/  @!P6 IMAD.IADD R40, R40, 0x1, -R51 ;  /* 0x000000012828e824 */ /* 0x000fca00078e0a33 */
[----:B------:R-:W-:-:S13]  /*3950*/  ISETP.GT.U32.AND P6, PT, R51, R40, PT ;  /* 0x000000283300720c */ /* 0x000fda0003fc4070 */
[----:B------:R-:W-:Y:S02]  /*3960*/  @!P6 IADD3 R40, PT, PT, R40, -R51, RZ ;  /* 0x800000332828e210 */ /* 0x000fe40007ffe0ff */
[----:B------:R-:W-:Y:S02]  /*3970*/  ISETP.GE.AND P6, PT, R66, RZ, PT ;  /* 0x000000ff4200720c */ /* 0x000fe40003fc6270 */
[----:B------:R-:W-:Y:S02]  /*3980*/  MOV R66, R40 ;  /* 0x0000002800427202 */ /* 0x000fe40000000f00 */
[----:B------:R-:W-:-:S05]  /*3990*/  SEL R40, R62, R67, !P4 ;  /* 0x000000433e287207 */ /* 0x000fca0006000000 */
[----:B------:R-:W-:-:S04]  /*39a0*/  IMAD R40, R25, R40, R68 ;  /* 0x0000002819287224 */ /* 0x000fc800078e0244 */
        /* <DEDUP_REMOVED lines=51> */
.L_x_139:
[----:B------:R-:W-:Y:S05]  /*3ce0*/  BSYNC.RECONVERGENT B1 ;  /* 0x0000000000017941 */ /* 0x000fea0003800200 */
.L_x_138:
        /* <DEDUP_REMOVED lines=10> */
[----:B------:R-:W-:Y:S02]  /*3d90*/  IMAD.HI.U32 R40, R56, R67, RZ ;  /* 0x0000004338287227 */ /* 0x000fe400078e00ff */
[----:B------:R-:W-:Y:S02]  /*3da0*/  @!P6 IADD3 R41, PT, PT, R41, -R48, RZ ;  /* 0x800000302929e210 */ /* 0x000fe40007ffe0ff */
[----:B------:R-:W-:-:S05]  /*3db0*/  IMAD R67, R40, R59, R67 ;  /* 0x0000003b28437224 */ /* 0x000fca00078e0243 */
[----:B------:R-:W-:Y:S02]  /*3dc0*/  ISETP.GT.U32.AND P6, PT, R50, R67, PT ;  /* 0x000000433200720c */ /* 0x000fe40003fc4070 */
[----:B0-----:R-:W-:-:S04]  /*3dd0*/  IADD3 R70, PT, PT, R21, UR5, R46 ;  /* 0x0000000515467c10 */ /* 0x001fc8000fffe02e */
[----:B------:R-:W-:-:S05]  /*3de0*/  IABS R40, R70 ;  /* 0x0000004600287213 */ /* 0x000fca0000000000 */
[----:B------:R-:W-:-:S04]  /*3df0*/  IMAD.HI.U32 R69, R57, R40, RZ ;  /* 0x0000002839457227 */ /* 0x000fc800078e00ff */
[----:B------:R-:W-:Y:S02]  /*3e00*/  IMAD R40, R69, R60, R40 ;  /* 0x0000003c45287224 */ /* 0x000fe400078e0228 */
[----:B------:R-:W-:-:S03]  /*3e10*/  @!P6 IMAD.IADD R67, R67, 0x1, -R50 ;  /* 0x000000014343e824 */ /* 0x000fc600078e0a32 */
        /* <DEDUP_REMOVED lines=8> */
[----:B------:R-:W-:Y:S02]  /*3ea0*/  ISETP.GE.AND P6, PT, R66, RZ, PT ;  /* 0x000000ff4200720c */ /* 0x000fe40003fc6270 */
[----:B------:R-:W-:-:S11]  /*3eb0*/  MOV R66, R40 ;  /* 0x0000002800427202 */ /* 0x000fd60000000f00 */
        /* <DEDUP_REMOVED lines=16> */
[----:B------:R-:W-:Y:S01]  /*3fc0*/  @P2 IADD3 R66, PT, PT, R65, 0x1, RZ ;  /* 0x0000000141422810 */ /* 0x000fe20007ffe0ff */
[----:B------:R-:W-:Y:S03]  /*3fd0*/  BSSY.RECONVERGENT B1, `(.L_x_140) ;  /* 0x000002a000017945 */ /* 0x000fe60003800200 */
[----:B------:R-:W-:Y:S02]  /*3fe0*/  @P2 PRMT R65, R66, 0x7610, R65 ;  /* 0x0000761042412816 */ /* 0x000fe40000000041 */
        /* <DEDUP_REMOVED lines=40> */
.L_x_141:
[----:B------:R-:W-:Y:S05]  /*4270*/  BSYNC.RECONVERGENT B1 ;  /* 0x0000000000017941 */ /* 0x000fea0003800200 */
.L_x_140:
        /* <DEDUP_REMOVED lines=88> */
.L_x_143:
[----:B------:R-:W-:Y:S05]  /*4800*/  BSYNC.RECONVERGENT B1 ;  /* 0x0000000000017941 */ /* 0x000fea0003800200 */
.L_x_142:
        /* <DEDUP_REMOVED lines=88> */
.L_x_145:
[----:B------:R-:W-:Y:S05]  /*4d90*/  BSYNC.RECONVERGENT B1 ;  /* 0x0000000000017941 */ /* 0x000fea0003800200 */
.L_x_144:
        /* <DEDUP_REMOVED lines=36> */
[----:B------:R-:W-:Y:S02]  /*4fe0*/  @!P6 IADD3 R66, PT, PT, -R66, RZ, RZ ;  /* 0x000000ff4242e210 */ /* 0x000fe40007ffe1ff */
[----:B------:R-:W-:Y:S02]  /*4ff0*/  ISETP.NE.AND P6, PT, R75, RZ, PT ;  /* 0x000000ff4b00720c */ /* 0x000fe40003fc5270 */
        /* <DEDUP_REMOVED lines=9> */
[----:B------:R-:W-:Y:S03]  /*5090*/  BSSY.RECONVERGENT B1, `(.L_x_146) ;  /* 0x0000035000017945 */ /* 0x000fe60003800200 */
[----:B------:R-:W-:-:S05]  /*50a0*/  IABS R67, R66 ;  /* 0x0000004200437213 */ /* 0x000fca0000000000 */
[----:B------:R-:W-:-:S04]  /*50b0*/  IMAD.HI.U32 R68, R56, R67, RZ ;  /* 0x0000004338447227 */ /* 0x000fc800078e00ff */
[----:B------:R-:W-:Y:S01]  /*50c0*/  IMAD R67, R68, R59, R67 ;  /* 0x0000003b44437224 */ /* 0x000fe200078e0243 */
[----:B------:R-:W-:-:S04]  /*50d0*/  @P6 IADD3 R68, PT, PT, R65, 0x1, RZ ;  /* 0x0000000141446810 */ /* 0x000fc80007ffe0ff */
[----:B------:R-:W-:Y:S02]  /*50e0*/  @P6 PRMT R65, R68, 0x7610, R65 ;  /* 0x0000761044416816 */ /* 0x000fe40000000041 */
[----:B------:R-:W-:-:S13]  /*50f0*/  ISETP.GT.U32.AND P6, PT, R50, R67, PT ;  /* 0x000000433200720c */ /* 0x000fda0003fc4070 */
[----:B------:R-:W-:-:S05]  /*5100*/  @!P6 IMAD.IADD R67, R67, 0x1, -R50 ;  /* 0x000000014343e824 */ /* 0x000fca00078e0a32 */
[----:B------:R-:W-:-:S13]  /*5110*/  ISETP.GT.U32.AND P6, PT, R50, R67, PT ;  /* 0x000000433200720c */ /* 0x000fda0003fc4070 */
[----:B------:R-:W-:Y:S02]  /*5120*/  @!P6 IADD3 R67, PT, PT, R67, -R50, RZ ;  /* 0x800000324343e210 */ /* 0x000fe40007ffe0ff */
[----:B------:R-:W-:-:S13]  /*5130*/  ISETP.GE.AND P6, PT, R66, RZ, PT ;  /* 0x000000ff4200720c */ /* 0x000fda0003fc6270 */
[----:B------:R-:W-:Y:S02]  /*5140*/  @!P6 IADD3 R67, PT, PT, -R67, RZ, RZ ;  /* 0x000000ff4343e210 */ /* 0x000fe40007ffe1ff */
        /* <DEDUP_REMOVED lines=41> */
.L_x_147:
[----:B------:R-:W-:Y:S05]  /*53e0*/  BSYNC.RECONVERGENT B1 ;  /* 0x0000000000017941 */ /* 0x000fea0003800200 */
.L_x_146:
[----:B------:R-:W0:Y:S02]  /*53f0*/  LDCU UR5, c[0x3][0x78] ;  /* 0x00c00f00ff0577ac */ /* 0x000e240008000800 */
[----:B0-----:R-:W-:Y:S01]  /*5400*/  IADD3 R68, PT, PT, R25, UR5, R2 ;  /* 0x0000000519447c10 */ /* 0x001fe2000fffe002 */
[----:B------:R-:W0:Y:S03]  /*5410*/  LDCU UR5, c[0x3][0x80] ;  /* 0x00c01000ff0577ac */ /* 0x000e260008000800 */
[----:B------:R-:W-:-:S05]  /*5420*/  IABS R40, R68 ;  /* 0x0000004400287213 */ /* 0x000fca0000000000 */
[----:B------:R-:W-:-:S04]  /*5430*/  IMAD.HI.U32 R41, R55, R40, RZ ;  /* 0x0000002837297227 */ /* 0x000fc800078e00ff */
        /* <DEDUP_REMOVED lines=13> */
[----:B------:R-:W-:-:S04]  /*5510*/  ISETP.GE.AND P6, PT, R68, RZ, PT ;  /* 0x000000ff4400720c */ /* 0x000fc80003fc6270 */
[----:B------:R-:W-:Y:S02]  /*5520*/  MOV R68, R40 ;  /* 0x0000002800447202 */ /* 0x000fe40000000f00 */
[----:B------:R-:W-:-:S07]  /*5530*/  SEL R40, R62, R67, !P4 ;  /* 0x000000433e287207 */ /* 0x000fce0006000000 */
        /* <DEDUP_REMOVED lines=13> */
[----:B------:R-:W-:Y:S01]  /*5610*/  @P2 IADD3 R67, PT, PT, R65, 0x1, RZ ;  /* 0x0000000141432810 */ /* 0x000fe20007ffe0ff */
[----:B------:R-:W-:Y:S03]  /*5620*/  BSSY.RECONVERGENT B1, `(.L_x_148) ;  /* 0x000002b000017945 */ /* 0x000fe60003800200 */
[----:B------:R-:W-:Y:S02]  /*5630*/  @P2 PRMT R65, R67, 0x7610, R65 ;  /* 0x0000761043412816 */ /* 0x000fe40000000041 */
        /* <DEDUP_REMOVED lines=41> */
.L_x_149:
[----:B------:R-:W-:Y:S05]  /*58d0*/  BSYNC.RECONVERGENT B1 ;  /* 0x0000000000017941 */ /* 0x000fea0003800200 */
.L_x_148:
        /* <DEDUP_REMOVED lines=11> */
[----:B------:R-:W-:Y:S02]  /*5990*/  IMAD R69, R40, R59, R69 ;  /* 0x0000003b28457224 */ /* 0x000fe400078e0245 */
[----:B------:R-:W-:-:S03]  /*59a0*/  @!P2 IMAD.IADD R41, R41, 0x1, -R48 ;  /* 0x000000012929a824 */ /* 0x000fc600078e0a30 */
[----:B------:R-:W-:Y:S02]  /*59b0*/  ISETP.GT.U32.AND P2, PT, R50, R69, PT ;  /* 0x000000453200720c */ /* 0x000fe40003f44070 */
[----:B0-----:R-:W-:-:S04]  /*59c0*/  IADD3 R72, PT, PT, R21, UR5, R46 ;  /* 0x0000000515487c10 */ /* 0x001fc8000fffe02e */
[----:B------:R-:W-:-:S05]  /*59d0*/  IABS R40, R72 ;  /* 0x0000004800287213 */ /* 0x000fca0000000000 */
[----:B------:R-:W-:Y:S02]  /*59e0*/  IMAD.HI.U32 R71, R57, R40, RZ ;  /* 0x0000002839477227 */ /* 0x000fe400078e00ff */
[----:B------:R-:W-:Y:S02]  /*59f0*/  @!P2 IADD3 R69, PT, PT, R69, -R50, RZ ;  /* 0x800000324545a210 */ /* 0x000fe40007ffe0ff */
[----:B------:R-:W-:-:S05]  /*5a00*/  IMAD R40, R71, R60, R40 ;  /* 0x0000003c47287224 */ /* 0x000fca00078e0228 */
        /* <DEDUP_REMOVED lines=8> */
[----:B------:R-:W-:Y:S02]  /*5a90*/  ISETP.GE.AND P2, PT, R68, RZ, PT ;  /* 0x000000ff4400720c */ /* 0x000fe40003f46270 */
[----:B------:R-:W-:-:S11]  /*5aa0*/  MOV R68, R40 ;  /* 0x0000002800447202 */ /* 0x000fd60000000f00 */
[----:B------:R-:W-:Y:S01]  /*5ab0*/  @!P2 IMAD.MOV R41, RZ, RZ, -R41 ;  /* 0x000000ffff29a224 */ /* 0x000fe200078e0a29 */
[----:B------:R-:W-:-:S04]  /*5ac0*/  ISETP.GE.AND P2, PT, R70, RZ, PT ;  /* 0x000000ff4600720c */ /* 0x000fc80003f46270 */
[----:B------:R-:W-:-:S09]  /*5ad0*/  SEL R70, R61, R41, !P5 ;  /* 0x000000293d467207 */ /* 0x000fd20006800000 */
        /* <DEDUP_REMOVED lines=57> */
.L_x_151:
[----:B------:R-:W-:Y:S05]  /*5e70*/  BSYNC.RECONVERGENT B1 ;  /* 0x0000000000017941 */ /* 0x000fea0003800200 */
.L_x_150:
        /* <DEDUP_REMOVED lines=89> */
.L_x_153:
[----:B------:R-:W-:Y:S05]  /*6410*/  BSYNC.RECONVERGENT B1 ;  /* 0x0000000000017941 */ /* 0x000fea0003800200 */
.L_x_152:
        /* <DEDUP_REMOVED lines=87> */
.L_x_155:
[----:B------:R-:W-:Y:S05]  /*6990*/  BSYNC.RECONVERGENT B1 ;  /* 0x0000000000017941 */ /* 0x000fea0003800200 */
.L_x_154:
        /* <DEDUP_REMOVED lines=87> */
.L_x_157:
[----:B------:R-:W-:Y:S05]  /*6f10*/  BSYNC.RECONVERGENT B1 ;  /* 0x0000000000017941 */ /* 0x000fea0003800200 */
.L_x_156:
        /* <DEDUP_REMOVED lines=16> */
[----:B------:R-:W-:Y:S02]  /*7020*/  IMAD.HI.U32 R75, R57, R40, RZ ;  /* 0x00000028394b7227 */ /* 0x000fe400078e00ff */
[----:B------:R-:W-:Y:S02]  /*7030*/  @!P0 IADD3 R71, PT, PT, R71, -R50, RZ ;  /* 0x8000003247478210 */ /* 0x000fe40007ffe0ff */
[----:B------:R-:W-:-:S05]  /*7040*/  IMAD R40, R75, R60, R40 ;  /* 0x0000003c4b287224 */ /* 0x000fca00078e0228 */
        /* <DEDUP_REMOVED lines=8> */
[----:B------:R-:W-:-:S03]  /*70d0*/  ISETP.GE.AND P0, PT, R70, RZ, PT ;  /* 0x000000ff4600720c */ /* 0x000fc60003f06270 */
[----:B------:R-:W-:-:S10]  /*70e0*/  IMAD.MOV.U32 R70, RZ, RZ, R40 ;  /* 0x000000ffff467224 */ /* 0x000fd400078e0028 */
[----:B------:R-:W-:Y:S02]  /*70f0*/  @!P0 IADD3 R41, PT, PT, -R41, RZ, RZ ;  /* 0x000000ff29298210 */ /* 0x000fe40007ffe1ff */
[----:B------:R-:W-:Y:S02]  /*7100*/  ISETP.GE.AND P0, PT, R72, RZ, PT ;  /* 0x000000ff4800720c */ /* 0x000fe40003f06270 */
[----:B------:R-:W-:-:S11]  /*7110*/  SEL R72, R61, R41, !P5 ;  /* 0x000000293d487207 */ /* 0x000fd60006800000 */
        /* <DEDUP_REMOVED lines=54> */
.L_x_159:
[----:B------:R-:W-:Y:S05]  /*7480*/  BSYNC.RECONVERGENT B1 ;  /* 0x0000000000017941 */ /* 0x000fea0003800200 */
.L_x_158:
        /* <DEDUP_REMOVED lines=86> */
.L_x_161:
[----:B------:R-:W-:Y:S05]  /*79f0*/  BSYNC.RECONVERGENT B1 ;  /* 0x0000000000017941 */ /* 0x000fea0003800200 */
.L_x_160:
        /* <DEDUP_REMOVED lines=86> */
.L_x_163:
[----:B------:R-:W-:Y:S05]  /*7f60*/  BSYNC.RECONVERGENT B1 ;  /* 0x0000000000017941 */ /* 0x000fea0003800200 */
.L_x_162:
[----:B------:R-:W0:Y:S01]  /*7f70*/  LDCU UR5, c[0x3][0xd8] ;  /* 0x00c01b00ff0577ac */ /* 0x000e220008000800 */
[----:B------:R-:W-:Y:S02]  /*7f80*/  P2R R70, PR, RZ, 0x1 ;  /* 0x00000001ff467803 */ /* 0x000fe40000000000 */
[----:B------:R-:W-:Y:S02]  /*7f90*/  ISETP.NE.AND P0, PT, R66, RZ, PT ;  /* 0x000000ff4200720c */ /* 0x000fe40003f05270 */
[----:B------:R-:W-:Y:S02]  /*7fa0*/  P2R R66, PR, RZ, 0x2 ;  /* 0x00000002ff427803 */ /* 0x000fe40000000000 */
[----:B------:R-:W-:Y:S02]  /*7fb0*/  ISETP.NE.AND P1, PT, R67, RZ, PT ;  /* 0x000000ff4300720c */ /* 0x000fe40003f25270 */
        /* <DEDUP_REMOVED lines=17> */
[----:B------:R-:W-:Y:S01]  /*80d0*/  ISETP.GT.U32.AND P6, PT, R48, R55, PT ;  /* 0x000000373000720c */ /* 0x000fe20003fc4070 */
[----:B------:R-:W-:-:S12]  /*80e0*/  IMAD R60, R57, R60, R40 ;  /* 0x0000003c393c7224 */ /* 0x000fd800078e0228 */
        /* <DEDUP_REMOVED lines=9> */
[----:B------:R-:W-:Y:S01]  /*8180*/  ISETP.GE.AND P6, PT, R20, RZ, PT ;  /* 0x000000ff1400720c */ /* 0x000fe20003fc6270 */
[----:B------:R-:W-:Y:S01]  /*8190*/  @P0 VIADD R20, R65, 0x1 ;  /* 0x0000000141140836 */ /* 0x000fe20000000000 */
[----:B------:R-:W-:Y:S02]  /*81a0*/  SEL R55, R61, R55, !P5 ;  /* 0x000000373d377207 */ /* 0x000fe40006800000 */
[----:B------:R-:W-:Y:S02]  /*81b0*/  ISETP.NE.AND P5, PT, R77, RZ, PT ;  /* 0x000000ff4d00720c */ /* 0x000fe40003fa5270 */
[----:B------:R-:W-:Y:S02]  /*81c0*/  @P0 PRMT R65, R20, 0x7610, R65 ;  /* 0x0000761014410816 */ /* 0x000fe40000000041 */
[----:B------:R-:W-:-:S02]  /*81d0*/  ISETP.NE.AND P0, PT, R70, RZ, PT ;  /* 0x000000ff4600720c */ /* 0x000fc40003f05270 */
[----:B------:R-:W-:-:S03]  /*81e0*/  @P1 IADD3 R20, PT, PT, R65, 0x1, RZ ;  /* 0x0000000141141810 */ /* 0x000fc60007ffe0ff */
[----:B------:R-:W-:Y:S02]  /*81f0*/  @!P6 IADD3 R59, PT, PT, -R59, RZ, RZ ;  /* 0x000000ff3b3be210 */ /* 0x000fe40007ffe1ff */
[----:B------:R-:W-:Y:S02]  /*8200*/  @P1 PRMT R65, R20, 0x7610, R65 ;  /* 0x0000761014411816 */ /* 0x000fe40000000041 */
[----:B------:R-:W-:Y:S02]  /*8210*/  SEL R62, R62, R59, !P4 ;  /* 0x0000003b3e3e7207 */ /* 0x000fe40006000000 */
[----:B------:R-:W-:Y:S02]  /*8220*/  ISETP.GE.AND P4, PT, R21, RZ, PT ;  /* 0x000000ff1500720c */ /* 0x000fe40003f86270 */
[----:B------:R-:W-:Y:S01]  /*8230*/  ISETP.NE.AND P6, PT, R79, RZ, PT ;  /* 0x000000ff4f00720c */ /* 0x000fe20003fc5270 */
[----:B------:R-:W-:Y:S01]  /*8240*/  IMAD R55, R25, R62, R55 ;  /* 0x0000003e19377224 */ /* 0x000fe200078e0237 */
[----:B------:R-:W-:-:S09]  /*8250*/  ISETP.NE.AND P1, PT, R66, RZ, PT ;  /* 0x000000ff4200720c */ /* 0x000fd20003f25270 */
[----:B------:R-:W-:Y:S02]  /*8260*/  @!P4 IADD3 R60, PT, PT, -R60, RZ, RZ ;  /* 0x000000ff3c3cc210 */ /* 0x000fe40007ffe1ff */
[----:B------:R-:W-:Y:S02]  /*8270*/  ISETP.NE.AND P4, PT, R69, RZ, PT ;  /* 0x000000ff4500720c */ /* 0x000fe40003f85270 */
[----:B------:R-:W-:Y:S02]  /*8280*/  SEL R63, R63, R60, !P3 ;  /* 0x0000003c3f3f7207 */ /* 0x000fe40005800000 */
[----:B------:R-:W-:-:S03]  /*8290*/  ISETP.NE.AND P3, PT, R68, RZ, PT ;  /* 0x000000ff4400720c */ /* 0x000fc60003f65270 */
        /* <DEDUP_REMOVED lines=9> */
[----:B------:R-:W-:-:S04]  /*8330*/  @P3 PRMT R65, R25, 0x7610, R65 ;  /* 0x0000761019413816 */ /* 0x000fc80000000041 */
[----:B------:R-:W-:-:S04]  /*8340*/  @P4 IADD3 R25, PT, PT, R65, 0x1, RZ ;  /* 0x0000000141194810 */ /* 0x000fc80007ffe0ff */
        /* <DEDUP_REMOVED lines=22> */
[----:B------:R-:W-:Y:S01]  /*84b0*/  @P2 MOV R59, R26 ;  /* 0x0000001a003b2202 */ /* 0x000fe20000000f00 */
[----:B------:R-:W-:Y:S01]  /*84c0*/  @P2 IMAD.MOV.U32 R70, RZ, RZ, R43 ;  /* 0x000000ffff462224 */ /* 0x000fe200078e002b */
[----:B------:R-:W-:-:S02]  /*84d0*/  IADD3 R65, PT, PT, -R65, 0x12, RZ ;  /* 0x0000001241417810 */ /* 0x000fc40007ffe1ff */
[----:B------:R-:W-:Y:S02]  /*84e0*/  @P2 MOV R60, R29 ;  /* 0x0000001d003c2202 */ /* 0x000fe40000000f00 */
[----:B------:R-:W-:Y:S02]  /*84f0*/  I2FP.F32.U32 R39, R65 ;  /* 0x0000004100277245 */ /* 0x000fe40000201000 */
[----:B------:R-:W-:Y:S02]  /*8500*/  @P2 MOV R62, R31 ;  /* 0x0000001f003e2202 */ /* 0x000fe40000000f00 */
[----:B------:R-:W0:Y:S01]  /*8510*/  MUFU.RCP R25, R39 ;  /* 0x0000002700197308 */ /* 0x000e220000001000 */
[----:B------:R-:W-:Y:S02]  /*8520*/  @P2 MOV R63, R30 ;  /* 0x0000001e003f2202 */ /* 0x000fe40000000f00 */
[----:B------:R-:W-:Y:S02]  /*8530*/  @P2 MOV R65, R32 ;  /* 0x0000002000412202 */ /* 0x000fe40000000f00 */
[----:B------:R-:W-:-:S02]  /*8540*/  @P2 MOV R66, R35 ;  /* 0x0000002300422202 */ /* 0x000fc40000000f00 */
        /* <DEDUP_REMOVED lines=47> */
.L_x_165:
[----:B------:R-:W-:Y:S05]  /*8840*/  BSYNC.RECONVERGENT B1 ;  /* 0x0000000000017941 */ /* 0x000fea0003800200 */
.L_x_164:
[----:B------:R-:W-:Y:S01]  /*8850*/  FFMA R20, -R39, R40, R2 ;  /* 0x0000002827147223 */ /* 0x000fe20000000102 */
[----:B------:R-:W-:Y:S03]  /*8860*/  BSSY.RECONVERGENT B3, `(.L_x_166) ;  /* 0x0000008000037945 */ /* 0x000fe60003800200 */
[----:B------:R-:W-:Y:S01]  /*8870*/  FFMA R20, R25, R20, R40 ;  /* 0x0000001419147223 */ /* 0x000fe20000000028 */
[----:B------:R-:W-:Y:S06]  /*8880*/  @!P0 BRA `(.L_x_167) ;  /* 0x0000000000148947 */ /* 0x000fec0003800000 */
[----:B------:R-:W-:Y:S01]  /*8890*/  IMAD.MOV.U32 R20, RZ, RZ, R2 ;  /* 0x000000ffff147224 */ /* 0x000fe200078e0002 */
[----:B------:R-:W-:Y:S02]  /*88a0*/  MOV R21, R39 ;  /* 0x0000002700157202 */ /* 0x000fe40000000f00 */
[----:B------:R-:W-:-:S07]  /*88b0*/  MOV R25, 0x88d0 ;  /* 0x000088d000197802 */ /* 0x000fce0000000f00 */
[----:B------:R-:W-:Y:S05]  /*88c0*/  CALL.REL.NOINC `($__internal_3_$__cuda_sm3x_div_rn_noftz_f32_slowpath) ;  /* 0x0000000400707944 */ /* 0x000fea0003c00000 */
[----:B------:R-:W-:-:S07]  /*88d0*/  MOV R20, R41 ;  /* 0x0000002900147202 */ /* 0x000fce0000000f00 */
.L_x_167:
[----:B------:R-:W-:Y:S05]  /*88e0*/  BSYNC.RECONVERGENT B3 ;  /* 0x0000000000037941 */ /* 0x000fea0003800200 */
.L_x_166:
[----:B------:R-:W-:-:S07]  /*88f0*/  IMAD.MOV.U32 R2, RZ, RZ, R20 ;  /* 0x000000ffff027224 */ /* 0x000fce00078e0014 */
.L_x_105:
[----:B------:R-:W-:Y:S05]  /*8900*/  BSYNC.RECONVERGENT B0 ;  /* 0x0000000000007941 */ /* 0x000fea0003800200 */
.L_x_103:
[----:B------:R-:W-:Y:S08]  /*8910*/  BAR.SYNC.DEFER_BLOCKING 0x0 ;  /* 0x0000000000007b1d */ /* 0x000ff00000010000 */
[----:B------:R-:W0:Y:S08]  /*8920*/  LDC.64 R20, c[0x0][0x390] ;  /* 0x0000e400ff147b82 */ /* 0x000e300000000a00 */
[----:B------:R-:W-:Y:S06]  /*8930*/  BAR.SYNC.DEFER_BLOCKING 0x0 ;  /* 0x0000000000007b1d */ /* 0x000fec0000010000 */
[----:B0-----:R-:W2:Y:S01]  /*8940*/  LDG.E R21, desc[UR6][R20.64+0x14] ;  /* 0x0000140614157981 */ /* 0x001ea2000c1e1900 */
[----:B------:R-:W-:-:S04]  /*8950*/  IADD3 R4, PT, PT, R4, 0x1, RZ ;  /* 0x0000000104047810 */ /* 0x000fc80007ffe0ff */
[----:B--2---:R-:W-:-:S13]  /*8960*/  ISETP.GE.AND P0, PT, R4, R21, PT ;  /* 0x000000150400720c */ /* 0x004fda0003f06270 */
[----:B------:R-:W-:Y:S05]  /*8970*/  @!P0 BRA `(.L_x_168) ;  /* 0xffffff7c00f08947 */ /* 0x000fea000383ffff */
.L_x_96:
[----:B------:R-:W0:Y:S01]  /*8980*/  S2R R3, SR_CTAID.X ;  /* 0x0000000000037919 */ /* 0x000e220000002500 */
[----:B------:R-:W1:Y:S01]  /*8990*/  LDC.64 R4, c[0x0][0x388] ;  /* 0x0000e200ff047b82 */ /* 0x000e620000000a00 */
[----:B-----5:R-:W-:Y:S01]  /*89a0*/  ISETP.NE.AND P0, PT, R74, RZ, PT ;  /* 0x000000ff4a00720c */ /* 0x020fe20003f05270 */
[----:B------:R-:W-:Y:S01]  /*89b0*/  BSSY.RECONVERGENT B0, `(.L_x_169) ;  /* 0x0000016000007945 */ /* 0x000fe20003800200 */
[----:B------:R-:W2:Y:S11]  /*89c0*/  S2R R0, SR_TID.X ;  /* 0x0000000000007919 */ /* 0x000eb60000002100 */
[----:B------:R-:W-:Y:S05]  /*89d0*/  @P0 BRA `(.L_x_170) ;  /* 0x00000000004c0947 */ /* 0x000fea0003800000 */
[----:B------:R-:W-:Y:S02]  /*89e0*/  HFMA2 R73, -RZ, RZ, 0, 0 ;  /* 0x00000000ff497431 */ /* 0x000fe400000001ff */
[----:B------:R-:W-:Y:S02]  /*89f0*/  IMAD.MOV.U32 R72, RZ, RZ, 0x3f800000 ;  /* 0x3f800000ff487424 */ /* 0x000fe400078e00ff */
[----:B------:R-:W-:Y:S01]  /*8a00*/  HFMA2 R70, -RZ, RZ, 2.125, 0 ;  /* 0x40400000ff467431 */ /* 0x000fe200000001ff */
[----:B------:R-:W-:Y:S01]  /*8a10*/  MOV R71, 0x40000000 ;  /* 0x4000000000477802 */ /* 0x000fe20000000f00 */
[----:B------:R-:W-:Y:S02]  /*8a20*/  HFMA2 R67, -RZ, RZ, 2.375, 0 ;  /* 0x40c00000ff437431 */ /* 0x000fe400000001ff */
[----:B------:R-:W-:Y:S02]  /*8a30*/  IMAD.MOV.U32 R69, RZ, RZ, 0x40800000 ;  /* 0x40800000ff457424 */ /* 0x000fe400078e00ff */
[----:B------:R-:W-:Y:S01]  /*8a40*/  HFMA2 R64, -RZ, RZ, 2.53125, 0 ;  /* 0x41100000ff407431 */ /* 0x000fe200000001ff */
[----:B------:R-:W-:Y:S01]  /*8a50*/  MOV R68, 0x40a00000 ;  /* 0x40a0000000447802 */ /* 0x000fe20000000f00 */
[----:B------:R-:W-:-:S02]  /*8a60*/  HFMA2 R61, -RZ, RZ, 2.625, 0 ;  /* 0x41400000ff3d7431 */ /* 0x000fc400000001ff */
[----:B------:R-:W-:Y:S02]  /*8a70*/  IMAD.MOV.U32 R66, RZ, RZ, 0x40e00000 ;  /* 0x40e00000ff427424 */ /* 0x000fe400078e00ff */
[----:B------:R-:W-:Y:S01]  /*8a80*/  HFMA2 R58, -RZ, RZ, 2.71875, 0 ;  /* 0x41700000ff3a7431 */ /* 0x000fe200000001ff */
[----:B------:R-:W-:Y:S01]  /*8a90*/  MOV R65, 0x41000000 ;  /* 0x4100000000417802 */ /* 0x000fe20000000f00 */
[----:B------:R-:W-:Y:S02]  /*8aa0*/  HFMA2 R55, -RZ, RZ, 2.78125, 0 ;  /* 0x41900000ff377431 */ /* 0x000fe400000001ff */
[----:B------:R-:W-:Y:S01]  /*8ab0*/  IMAD.MOV.U32 R63, RZ, RZ, 0x41200000 ;  /* 0x41200000ff3f7424 */ /* 0x000fe200078e00ff */
[----:B------:R-:W-:Y:S01]  /*8ac0*/  MOV R62, 0x41300000 ;  /* 0x41300000003e7802 */ /* 0x000fe20000000f00 */
[----:B------:R-:W-:Y:S01]  /*8ad0*/  IMAD.MOV.U32 R60, RZ, RZ, 0x41500000 ;  /* 0x41500000ff3c7424 */ /* 0x000fe200078e00ff */
[----:B------:R-:W-:Y:S01]  /*8ae0*/  MOV R59, 0x41600000 ;  /* 0x41600000003b7802 */ /* 0x000fe20000000f00 */
[----:B------:R-:W-:Y:S01]  /*8af0*/  IMAD.MOV.U32 R57, RZ, RZ, 0x41800000 ;  /* 0x41800000ff397424 */ /* 0x000fe200078e00ff */
[----:B------:R-:W-:-:S07]  /*8b00*/  MOV R56, 0x41880000 ;  /* 0x4188000000387802 */ /* 0x000fce0000000f00 */
.L_x_170:
[----:B------:R-:W-:Y:S05]  /*8b10*/  BSYNC.RECONVERGENT B0 ;  /* 0x0000000000007941 */ /* 0x000fea0003800200 */
.L_x_169:
[----:B------:R-:W0:Y:S01]  /*8b20*/  LDCU UR4, c[0x0][0x360] ;  /* 0x00006c00ff0477ac */ /* 0x000e220008000800 */
[----:B------:R-:W-:Y:S01]  /*8b30*/  BAR.SYNC.DEFER_BLOCKING 0x0 ;  /* 0x0000000000007b1d */ /* 0x000fe20000010000 */
[----:B0-2---:R-:W-:-:S04]  /*8b40*/  IMAD R3, R3, UR4, R0 ;  /* 0x0000000403037c24 */ /* 0x005fc8000f8e0200 */
[----:B-1----:R-:W-:-:S05]  /*8b50*/  IMAD.WIDE R4, R3, 0x6c, R4 ;  /* 0x0000006c03047825 */ /* 0x002fca00078e0204 */
        /* <DEDUP_REMOVED lines=28> */
        .weak           $__internal_2_$__cuda_sm20_sqrt_rn_f32_slowpath
        .type           $__internal_2_$__cuda_sm20_sqrt_rn_f32_slowpath,@function
        .size           $__internal_2_$__cuda_sm20_sqrt_rn_f32_slowpath,($__internal_3_$__cuda_sm3x_div_rn_noftz_f32_slowpath - $__internal_2_$__cuda_sm20_sqrt_rn_f32_slowpath)
$__internal_2_$__cuda_sm20_sqrt_rn_f32_slowpath:
        /* <DEDUP_REMOVED lines=19> */
.L_x_171:
[----:B------:R-:W-:Y:S02]  /*8e50*/  IMAD.MOV.U32 R40, RZ, RZ, R39 ;  /* 0x000000ffff287224 */ /* 0x000fe400078e0027 */
[----:B------:R-:W-:Y:S01]  /*8e60*/  HFMA2 R39, -RZ, RZ, 0, 0 ;  /* 0x00000000ff277431 */ /* 0x000fe200000001ff */
[----:B------:R-:W-:-:S04]  /*8e70*/  MOV R38, R51 ;  /* 0x0000003300267202 */ /* 0x000fc80000000f00 */
[----:B------:R-:W-:Y:S05]  /*8e80*/  RET.REL.NODEC R38 `(_Z9init_gridP10boundariesP5nodesPK6params) ;  /* 0xffffff70265c7950 */ /* 0x000fea0003c3ffff */
        .weak           $__internal_3_$__cuda_sm3x_div_rn_noftz_f32_slowpath
        .type           $__internal_3_$__cuda_sm3x_div_rn_noftz_f32_slowpath,@function
        .size           $__internal_3_$__cuda_sm3x_div_rn_noftz_f32_slowpath,(.L_x_187 - $__internal_3_$__cuda_sm3x_div_rn_noftz_f32_slowpath)
$__internal_3_$__cuda_sm3x_div_rn_noftz_f32_slowpath:
[----:B------:R-:W-:Y:S01]  /*8e90*/  SHF.R.U32.HI R40, RZ, 0x17, R21 ;  /* 0x00000017ff287819 */ /* 0x000fe20000011615 */
[----:B------:R-:W-:Y:S01]  /*8ea0*/  BSSY.RECONVERGENT B1, `(.L_x_172) ;  /* 0x0000062000017945 */ /* 0x000fe20003800200 */
[----:B------:R-:W-:Y:S02]  /*8eb0*/  SHF.R.U32.HI R41, RZ, 0x17, R20 ;  /* 0x00000017ff297819 */ /* 0x000fe40000011614 */
[----:B------:R-:W-:Y:S02]  /*8ec0*/  LOP3.LUT R40, R40, 0xff, RZ, 0xc0, !PT ;  /* 0x000000ff28287812 */ /* 0x000fe400078ec0ff */
[----:B------:R-:W-:-:S03]  /*8ed0*/  LOP3.LUT R41, R41, 0xff, RZ, 0xc0, !PT ;  /* 0x000000ff29297812 */ /* 0x000fc600078ec0ff */
[----:B------:R-:W-:Y:S01]  /*8ee0*/  VIADD R42, R40, 0xffffffff ;  /* 0xffffffff282a7836 */ /* 0x000fe20000000000 */
[----:B------:R-:W-:-:S04]  /*8ef0*/  IADD3 R49, PT, PT, R41, -0x1, RZ ;  /* 0xffffffff29317810 */ /* 0x000fc80007ffe0ff */
[----:B------:R-:W-:-:S04]  /*8f00*/  ISETP.GT.U32.AND P0, PT, R42, 0xfd, PT ;  /* 0x000000fd2a00780c */ /* 0x000fc80003f04070 */
        /* <DEDUP_REMOVED lines=26> */
.L_x_173:
[----:B------:R-:W-:Y:S01]  /*90b0*/  LEA R42, R40, 0xc0800000, 0x17 ;  /* 0xc0800000282a7811 */ /* 0x000fe200078eb8ff */
[----:B------:R-:W-:Y:S01]  /*90c0*/  BSSY.RECONVERGENT B2, `(.L_x_178) ;  /* 0x0000036000027945 */ /* 0x000fe20003800200 */
[----:B------:R-:W-:-:S03]  /*90d0*/  IADD3 R41, PT, PT, R41, -0x7f, RZ ;  /* 0xffffff8129297810 */ /* 0x000fc60007ffe0ff */
[----:B------:R-:W-:Y:S02]  /*90e0*/  IMAD.IADD R51, R21, 0x1, -R42 ;  /* 0x0000000115337824 */ /* 0x000fe400078e0a2a */
[C---:B------:R-:W-:Y:S01]  /*90f0*/  IMAD R20, R41.reuse, -0x800000, R20 ;  /* 0xff80000029147824 */ /* 0x040fe200078e0214 */
[----:B------:R-:W-:Y:S01]  /*9100*/  IADD3 R41, PT, PT, R41, 0x7f, -R40 ;  /* 0x0000007f29297810 */ /* 0x000fe20007ffe828 */
[----:B------:R-:W0:Y:S01]  /*9110*/  MUFU.RCP R42, R51 ;  /* 0x00000033002a7308 */ /* 0x000e220000001000 */
[----:B------:R-:W-:Y:S02]  /*9120*/  FADD.FTZ R49, -R51, -RZ ;  /* 0x800000ff33317221 */ /* 0x000fe40000010100 */
[----:B------:R-:W-:Y:S02]  /*9130*/  IADD3 R41, PT, PT, R41, R38, RZ ;  /* 0x0000002629297210 */ /* 0x000fe40007ffe0ff */
[----:B0-----:R-:W-:-:S04]  /*9140*/  FFMA R21, R42, R49, 1 ;  /* 0x3f8000002a157423 */ /* 0x001fc80000000031 */
[----:B------:R-:W-:-:S04]  /*9150*/  FFMA R21, R42, R21, R42 ;  /* 0x000000152a157223 */ /* 0x000fc8000000002a */
[----:B------:R-:W-:-:S04]  /*9160*/  FFMA R42, R20, R21, RZ ;  /* 0x00000015142a7223 */ /* 0x000fc800000000ff */
[----:B------:R-:W-:-:S04]  /*9170*/  FFMA R50, R49, R42, R20 ;  /* 0x0000002a31327223 */ /* 0x000fc80000000014 */
[----:B------:R-:W-:-:S04]  /*9180*/  FFMA R42, R21, R50, R42 ;  /* 0x00000032152a7223 */ /* 0x000fc8000000002a */
[----:B------:R-:W-:-:S04]  /*9190*/  FFMA R49, R49, R42, R20 ;  /* 0x0000002a31317223 */ /* 0x000fc80000000014 */
[----:B------:R-:W-:-:S05]  /*91a0*/  FFMA R20, R21, R49, R42 ;  /* 0x0000003115147223 */ /* 0x000fca000000002a */
        /* <DEDUP_REMOVED lines=16> */
[C---:B------:R-:W-:Y:S02]  /*92b0*/  IADD3 R42, PT, PT, R40.reuse, 0x20, RZ ;  /* 0x00000020282a7810 */ /* 0x040fe40007ffe0ff */
[----:B------:R-:W-:Y:S02]  /*92c0*/  LOP3.LUT R41, R41, 0x7fffff, RZ, 0xc0, !PT ;  /* 0x007fffff29297812 */ /* 0x000fe400078ec0ff */
[C---:B------:R-:W-:Y:S02]  /*92d0*/  ISETP.NE.AND P2, PT, R40.reuse, RZ, PT ;  /* 0x000000ff2800720c */ /* 0x040fe40003f45270 */
[----:B------:R-:W-:Y:S02]  /*92e0*/  LOP3.LUT R41, R41, 0x800000, RZ, 0xfc, !PT ;  /* 0x0080000029297812 */ /* 0x000fe400078efcff */
[----:B------:R-:W-:Y:S01]  /*92f0*/  ISETP.NE.AND P1, PT, R40, RZ, PT ;  /* 0x000000ff2800720c */ /* 0x000fe20003f25270 */
[----:B------:R-:W-:Y:S01]  /*9300*/  IMAD.MOV R40, RZ, RZ, -R40 ;  /* 0x000000ffff287224 */ /* 0x000fe200078e0a28 */
[----:B------:R-:W-:-:S02]  /*9310*/  SHF.L.U32 R42, R41, R42, RZ ;  /* 0x0000002a292a7219 */ /* 0x000fc400000006ff */
[----:B------:R-:W-:Y:S02]  /*9320*/  FSETP.NEU.FTZ.AND P0, PT, R38, R21, PT ;  /* 0x000000152600720b */ /* 0x000fe40003f1d000 */
[----:B------:R-:W-:Y:S02]  /*9330*/  SEL R40, R40, RZ, P2 ;  /* 0x000000ff28287207 */ /* 0x000fe40001000000 */
[----:B------:R-:W-:Y:S02]  /*9340*/  ISETP.NE.AND P1, PT, R42, RZ, P1 ;  /* 0x000000ff2a00720c */ /* 0x000fe40000f25270 */
[----:B------:R-:W-:Y:S02]  /*9350*/  SHF.R.U32.HI R40, RZ, R40, R41 ;  /* 0x00000028ff287219 */ /* 0x000fe40000011629 */
[----:B------:R-:W-:Y:S02]  /*9360*/  PLOP3.LUT P0, PT, P0, P1, PT, 0xf8, 0x8f ;  /* 0x00000000008f781c */ /* 0x000fe40000703f70 */
[----:B------:R-:W-:-:S02]  /*9370*/  SHF.R.U32.HI R21, RZ, 0x1, R40 ;  /* 0x00000001ff157819 */ /* 0x000fc40000011628 */
[----:B------:R-:W-:-:S04]  /*9380*/  SEL R38, RZ, 0x1, !P0 ;  /* 0x00000001ff267807 */ /* 0x000fc80004000000 */
[----:B------:R-:W-:-:S04]  /*9390*/  LOP3.LUT R41, R38, 0x1, R21, 0xf8, !PT ;  /* 0x0000000126297812 */ /* 0x000fc800078ef815 */
[----:B------:R-:W-:-:S04]  /*93a0*/  LOP3.LUT R40, R41, R40, RZ, 0xc0, !PT ;  /* 0x0000002829287212 */ /* 0x000fc800078ec0ff */
[----:B------:R-:W-:-:S04]  /*93b0*/  IADD3 R21, PT, PT, R21, R40, RZ ;  /* 0x0000002815157210 */ /* 0x000fc80007ffe0ff */
[----:B------:R-:W-:Y:S01]  /*93c0*/  LOP3.LUT R20, R21, R20, RZ, 0xfc, !PT ;  /* 0x0000001415147212 */ /* 0x000fe200078efcff */
[----:B------:R-:W-:Y:S06]  /*93d0*/  BRA `(.L_x_181) ;  /* 0x0000000000107947 */ /* 0x000fec0003800000 */
.L_x_180:
[----:B------:R-:W-:-:S04]  /*93e0*/  LOP3.LUT R20, R20, 0x80000000, RZ, 0xc0, !PT ;  /* 0x8000000014147812 */ /* 0x000fc800078ec0ff */
[----:B------:R-:W-:Y:S01]  /*93f0*/  LOP3.LUT R20, R20, 0x7f800000, RZ, 0xfc, !PT ;  /* 0x7f80000014147812 */ /* 0x000fe200078efcff */
[----:B------:R-:W-:Y:S06]  /*9400*/  BRA `(.L_x_181) ;  /* 0x0000000000047947 */ /* 0x000fec0003800000 */
.L_x_179:
[----:B------:R-:W-:-:S07]  /*9410*/  LEA R20, R41, R20, 0x17 ;  /* 0x0000001429147211 */ /* 0x000fce00078eb8ff */
.L_x_181:
[----:B------:R-:W-:Y:S05]  /*9420*/  BSYNC.RECONVERGENT B2 ;  /* 0x0000000000027941 */ /* 0x000fea0003800200 */
.L_x_178:
[----:B------:R-:W-:Y:S05]  /*9430*/  BRA `(.L_x_182) ;  /* 0x0000000000207947 */ /* 0x000fea0003800000 */
.L_x_177:
[----:B------:R-:W-:-:S04]  /*9440*/  LOP3.LUT R20, R21, 0x80000000, R20, 0x48, !PT ;  /* 0x8000000015147812 */ /* 0x000fc800078e4814 */
[----:B------:R-:W-:Y:S01]  /*9450*/  LOP3.LUT R20, R20, 0x7f800000, RZ, 0xfc, !PT ;  /* 0x7f80000014147812 */ /* 0x000fe200078efcff */
[----:B------:R-:W-:Y:S06]  /*9460*/  BRA `(.L_x_182) ;  /* 0x0000000000147947 */ /* 0x000fec0003800000 */
.L_x_176:
[----:B------:R-:W-:Y:S01]  /*9470*/  LOP3.LUT R20, R21, 0x80000000, R20, 0x48, !PT ;  /* 0x8000000015147812 */ /* 0x000fe200078e4814 */
[----:B------:R-:W-:Y:S06]  /*9480*/  BRA `(.L_x_182) ;  /* 0x00000000000c7947 */ /* 0x000fec0003800000 */
.L_x_175:
[----:B------:R-:W0:Y:S01]  /*9490*/  MUFU.RSQ R20, -QNAN ;  /* 0xffc0000000147908 */ /* 0x000e220000001400 */
[----:B------:R-:W-:Y:S05]  /*94a0*/  BRA `(.L_x_182) ;  /* 0x0000000000047947 */ /* 0x000fea0003800000 */
.L_x_174:
[----:B------:R-:W-:-:S07]  /*94b0*/  FADD.FTZ R20, R20, R21 ;  /* 0x0000001514147221 */ /* 0x000fce0000010000 */
.L_x_182:
[----:B------:R-:W-:Y:S05]  /*94c0*/  BSYNC.RECONVERGENT B1 ;  /* 0x0000000000017941 */ /* 0x000fea0003800200 */
.L_x_172:
[----:B------:R-:W-:Y:S02]  /*94d0*/  HFMA2 R21, -RZ, RZ, 0, 0 ;  /* 0x00000000ff157431 */ /* 0x000fe400000001ff */
[----:B0-----:R-:W-:Y:S01]  /*94e0*/  IMAD.MOV.U32 R41, RZ, RZ, R20 ;  /* 0x000000ffff297224 */ /* 0x001fe200078e0014 */
[----:B------:R-:W-:-:S04]  /*94f0*/  MOV R20, R25 ;  /* 0x0000001900147202 */ /* 0x000fc80000000f00 */
[----:B------:R-:W-:Y:S05]  /*9500*/  RET.REL.NODEC R20 `(_Z9init_gridP10boundariesP5nodesPK6params) ;  /* 0xffffff6814bc7950 */ /* 0x000fea0003c3ffff */
.L_x_183:
        /* <DEDUP_REMOVED lines=15> */
.L_x_187:


//--------------------- .nv.shared._Z18propagate_boundaryPK10boundariesPS_PK5nodesPS3_PK6params --------------------------
	.section	.nv.shared._Z18propagate_boundaryPK10boundariesPS_PK5nodesPS3_PK6params,"aw",@nobits
	.sectionflags	@""
	.align	8
.nv.shared._Z18propagate_boundaryPK10boundariesPS_PK5nodesPS3_PK6params:
	.zero		1176


//--------------------- .nv.shared.reserved.0     --------------------------
	.section	.nv.shared.reserved.0,"aw",@nobits
	.weak		__nv_reservedSMEM_offset_0_alias
	.size		__nv_reservedSMEM_offset_0_alias, 0, 64
	.other		__nv_reservedSMEM_offset_0_alias,@"STO_CUDA_RESERVED_SHARED STV_DEFAULT"
__nv_reservedSMEM_offset_0_alias:
	.zero		0
	.zero		64


//--------------------- .nv.shared._Z9init_gridP10boundariesP5nodesPK6params --------------------------
	.section	.nv.shared._Z9init_gridP10boundariesP5nodesPK6params,"aw",@nobits
	.sectionflags	@""
	.align	8
.nv.shared._Z9init_gridP10boundariesP5nodesPK6params:
	.zero		1176


//--------------------- .nv.constant0._Z18propagate_boundaryPK10boundariesPS_PK5nodesPS3_PK6params --------------------------
	.section	.nv.constant0._Z18propagate_boundaryPK10boundariesPS_PK5nodesPS3_PK6params,"a",@progbits
	.sectionflags	@""
	.align	4
.nv.constant0._Z18propagate_boundaryPK10boundariesPS_PK5nodesPS3_PK6params:
	.zero		936


//--------------------- .nv.constant0._Z9init_gridP10boundariesP5nodesPK6params --------------------------
	.section	.nv.constant0._Z9init_gridP10boundariesP5nodesPK6params,"a",@progbits
	.sectionflags	@""
	.align	4
.nv.constant0._Z9init_gridP10boundariesP5nodesPK6params:
	.zero		920


//--------------------- SYMBOLS --------------------------

	.type		.nv.reservedSmem.offset0,@object
	.size		.nv.reservedSmem.offset0,0x4
	.type		.nv.reservedSmem.cap,@object
	.size		.nv.reservedSmem.cap,0x4
